//
// Generated by NVIDIA NVVM Compiler
//
// Compiler Build ID: CL-36424714
// Cuda compilation tools, release 13.0, V13.0.88
// Based on NVVM 20.0.0
//

.version 9.0
.target sm_100
.address_size 64

	// .globl	_Z9calc_freqPiiPci

.visible .entry _Z9calc_freqPiiPci(
	.param .u64 .ptr .align 1 _Z9calc_freqPiiPci_param_0,
	.param .u32 _Z9calc_freqPiiPci_param_1,
	.param .u64 .ptr .align 1 _Z9calc_freqPiiPci_param_2,
	.param .u32 _Z9calc_freqPiiPci_param_3
)
{
	.local .align 16 .b8 	__local_depot0[512];
	.reg .b64 	%SP;
	.reg .b64 	%SPL;
	.reg .pred 	%p<7>;
	.reg .b32 	%r<302>;
	.reg .b64 	%rd<26>;

	mov.u64 	%SPL, __local_depot0;
	ld.param.u32 	%r11, [_Z9calc_freqPiiPci_param_1];
	ld.param.u64 	%rd4, [_Z9calc_freqPiiPci_param_2];
	ld.param.u32 	%r12, [_Z9calc_freqPiiPci_param_3];
	cvta.to.global.u64 	%rd1, %rd4;
	add.u64 	%rd2, %SPL, 0;
	mov.u32 	%r13, %ctaid.x;
	mov.u32 	%r14, %ntid.x;
	mov.u32 	%r15, %tid.x;
	mad.lo.s32 	%r300, %r13, %r14, %r15;
	mov.b32 	%r16, 0;
	st.local.v4.u32 	[%rd2], {%r16, %r16, %r16, %r16};
	st.local.v4.u32 	[%rd2+16], {%r16, %r16, %r16, %r16};
	st.local.v4.u32 	[%rd2+32], {%r16, %r16, %r16, %r16};
	st.local.v4.u32 	[%rd2+48], {%r16, %r16, %r16, %r16};
	st.local.v4.u32 	[%rd2+64], {%r16, %r16, %r16, %r16};
	st.local.v4.u32 	[%rd2+80], {%r16, %r16, %r16, %r16};
	st.local.v4.u32 	[%rd2+96], {%r16, %r16, %r16, %r16};
	st.local.v4.u32 	[%rd2+112], {%r16, %r16, %r16, %r16};
	st.local.v4.u32 	[%rd2+128], {%r16, %r16, %r16, %r16};
	st.local.v4.u32 	[%rd2+144], {%r16, %r16, %r16, %r16};
	st.local.v4.u32 	[%rd2+160], {%r16, %r16, %r16, %r16};
	st.local.v4.u32 	[%rd2+176], {%r16, %r16, %r16, %r16};
	st.local.v4.u32 	[%rd2+192], {%r16, %r16, %r16, %r16};
	st.local.v4.u32 	[%rd2+208], {%r16, %r16, %r16, %r16};
	st.local.v4.u32 	[%rd2+224], {%r16, %r16, %r16, %r16};
	st.local.v4.u32 	[%rd2+240], {%r16, %r16, %r16, %r16};
	st.local.v4.u32 	[%rd2+256], {%r16, %r16, %r16, %r16};
	st.local.v4.u32 	[%rd2+272], {%r16, %r16, %r16, %r16};
	st.local.v4.u32 	[%rd2+288], {%r16, %r16, %r16, %r16};
	st.local.v4.u32 	[%rd2+304], {%r16, %r16, %r16, %r16};
	st.local.v4.u32 	[%rd2+320], {%r16, %r16, %r16, %r16};
	st.local.v4.u32 	[%rd2+336], {%r16, %r16, %r16, %r16};
	st.local.v4.u32 	[%rd2+352], {%r16, %r16, %r16, %r16};
	st.local.v4.u32 	[%rd2+368], {%r16, %r16, %r16, %r16};
	st.local.v4.u32 	[%rd2+384], {%r16, %r16, %r16, %r16};
	st.local.v4.u32 	[%rd2+400], {%r16, %r16, %r16, %r16};
	st.local.v4.u32 	[%rd2+416], {%r16, %r16, %r16, %r16};
	st.local.v4.u32 	[%rd2+432], {%r16, %r16, %r16, %r16};
	st.local.v4.u32 	[%rd2+448], {%r16, %r16, %r16, %r16};
	st.local.v4.u32 	[%rd2+464], {%r16, %r16, %r16, %r16};
	st.local.v4.u32 	[%rd2+480], {%r16, %r16, %r16, %r16};
	st.local.v4.u32 	[%rd2+496], {%r16, %r16, %r16, %r16};
	setp.ge.s32 	%p1, %r300, %r11;
	@%p1 bra 	$L__BB0_7;
	add.s32 	%r17, %r300, %r12;
	max.s32 	%r18, %r11, %r17;
	setp.lt.s32 	%p2, %r17, %r11;
	selp.u32 	%r19, 1, 0, %p2;
	add.s32 	%r20, %r17, %r19;
	sub.s32 	%r21, %r18, %r20;
	div.u32 	%r22, %r21, %r12;
	add.s32 	%r2, %r22, %r19;
	and.b32  	%r23, %r2, 3;
	setp.eq.s32 	%p3, %r23, 3;
	@%p3 bra 	$L__BB0_4;
	add.s32 	%r24, %r2, 1;
	and.b32  	%r25, %r24, 3;
	neg.s32 	%r298, %r25;
$L__BB0_3:
	.pragma "nounroll";
	cvt.s64.s32 	%rd6, %r300;
	add.s64 	%rd7, %rd1, %rd6;
	ld.global.s8 	%r26, [%rd7];
	mul.wide.s32 	%rd8, %r26, 4;
	add.s64 	%rd9, %rd2, %rd8;
	ld.local.u32 	%r27, [%rd9];
	add.s32 	%r28, %r27, 1;
	st.local.u32 	[%rd9], %r28;
	add.s32 	%r300, %r300, %r12;
	add.s32 	%r298, %r298, 1;
	setp.ne.s32 	%p4, %r298, 0;
	@%p4 bra 	$L__BB0_3;
$L__BB0_4:
	setp.lt.u32 	%p5, %r2, 3;
	@%p5 bra 	$L__BB0_7;
	cvt.s64.s32 	%rd14, %r12;
	shl.b32 	%r41, %r12, 2;
$L__BB0_6:
	cvt.s64.s32 	%rd10, %r300;
	add.s64 	%rd11, %rd1, %rd10;
	ld.global.s8 	%r29, [%rd11];
	mul.wide.s32 	%rd12, %r29, 4;
	add.s64 	%rd13, %rd2, %rd12;
	ld.local.u32 	%r30, [%rd13];
	add.s32 	%r31, %r30, 1;
	st.local.u32 	[%rd13], %r31;
	add.s64 	%rd15, %rd11, %rd14;
	ld.global.s8 	%r32, [%rd15];
	mul.wide.s32 	%rd16, %r32, 4;
	add.s64 	%rd17, %rd2, %rd16;
	ld.local.u32 	%r33, [%rd17];
	add.s32 	%r34, %r33, 1;
	st.local.u32 	[%rd17], %r34;
	add.s64 	%rd18, %rd15, %rd14;
	ld.global.s8 	%r35, [%rd18];
	mul.wide.s32 	%rd19, %r35, 4;
	add.s64 	%rd20, %rd2, %rd19;
	ld.local.u32 	%r36, [%rd20];
	add.s32 	%r37, %r36, 1;
	st.local.u32 	[%rd20], %r37;
	add.s64 	%rd21, %rd18, %rd14;
	ld.global.s8 	%r38, [%rd21];
	mul.wide.s32 	%rd22, %r38, 4;
	add.s64 	%rd23, %rd2, %rd22;
	ld.local.u32 	%r39, [%rd23];
	add.s32 	%r40, %r39, 1;
	st.local.u32 	[%rd23], %r40;
	add.s32 	%r300, %r41, %r300;
	setp.lt.s32 	%p6, %r300, %r11;
	@%p6 bra 	$L__BB0_6;
$L__BB0_7:
	ld.param.u64 	%rd25, [_Z9calc_freqPiiPci_param_0];
	cvta.to.global.u64 	%rd24, %rd25;
	ld.local.v4.u32 	{%r42, %r43, %r44, %r45}, [%rd2];
	atom.global.add.u32 	%r46, [%rd24], %r42;
	atom.global.add.u32 	%r47, [%rd24+4], %r43;
	atom.global.add.u32 	%r48, [%rd24+8], %r44;
	atom.global.add.u32 	%r49, [%rd24+12], %r45;
	ld.local.v4.u32 	{%r50, %r51, %r52, %r53}, [%rd2+16];
	atom.global.add.u32 	%r54, [%rd24+16], %r50;
	atom.global.add.u32 	%r55, [%rd24+20], %r51;
	atom.global.add.u32 	%r56, [%rd24+24], %r52;
	atom.global.add.u32 	%r57, [%rd24+28], %r53;
	ld.local.v4.u32 	{%r58, %r59, %r60, %r61}, [%rd2+32];
	atom.global.add.u32 	%r62, [%rd24+32], %r58;
	atom.global.add.u32 	%r63, [%rd24+36], %r59;
	atom.global.add.u32 	%r64, [%rd24+40], %r60;
	atom.global.add.u32 	%r65, [%rd24+44], %r61;
	ld.local.v4.u32 	{%r66, %r67, %r68, %r69}, [%rd2+48];
	atom.global.add.u32 	%r70, [%rd24+48], %r66;
	atom.global.add.u32 	%r71, [%rd24+52], %r67;
	atom.global.add.u32 	%r72, [%rd24+56], %r68;
	atom.global.add.u32 	%r73, [%rd24+60], %r69;
	ld.local.v4.u32 	{%r74, %r75, %r76, %r77}, [%rd2+64];
	atom.global.add.u32 	%r78, [%rd24+64], %r74;
	atom.global.add.u32 	%r79, [%rd24+68], %r75;
	atom.global.add.u32 	%r80, [%rd24+72], %r76;
	atom.global.add.u32 	%r81, [%rd24+76], %r77;
	ld.local.v4.u32 	{%r82, %r83, %r84, %r85}, [%rd2+80];
	atom.global.add.u32 	%r86, [%rd24+80], %r82;
	atom.global.add.u32 	%r87, [%rd24+84], %r83;
	atom.global.add.u32 	%r88, [%rd24+88], %r84;
	atom.global.add.u32 	%r89, [%rd24+92], %r85;
	ld.local.v4.u32 	{%r90, %r91, %r92, %r93}, [%rd2+96];
	atom.global.add.u32 	%r94, [%rd24+96], %r90;
	atom.global.add.u32 	%r95, [%rd24+100], %r91;
	atom.global.add.u32 	%r96, [%rd24+104], %r92;
	atom.global.add.u32 	%r97, [%rd24+108], %r93;
	ld.local.v4.u32 	{%r98, %r99, %r100, %r101}, [%rd2+112];
	atom.global.add.u32 	%r102, [%rd24+112], %r98;
	atom.global.add.u32 	%r103, [%rd24+116], %r99;
	atom.global.add.u32 	%r104, [%rd24+120], %r100;
	atom.global.add.u32 	%r105, [%rd24+124], %r101;
	ld.local.v4.u32 	{%r106, %r107, %r108, %r109}, [%rd2+128];
	atom.global.add.u32 	%r110, [%rd24+128], %r106;
	atom.global.add.u32 	%r111, [%rd24+132], %r107;
	atom.global.add.u32 	%r112, [%rd24+136], %r108;
	atom.global.add.u32 	%r113, [%rd24+140], %r109;
	ld.local.v4.u32 	{%r114, %r115, %r116, %r117}, [%rd2+144];
	atom.global.add.u32 	%r118, [%rd24+144], %r114;
	atom.global.add.u32 	%r119, [%rd24+148], %r115;
	atom.global.add.u32 	%r120, [%rd24+152], %r116;
	atom.global.add.u32 	%r121, [%rd24+156], %r117;
	ld.local.v4.u32 	{%r122, %r123, %r124, %r125}, [%rd2+160];
	atom.global.add.u32 	%r126, [%rd24+160], %r122;
	atom.global.add.u32 	%r127, [%rd24+164], %r123;
	atom.global.add.u32 	%r128, [%rd24+168], %r124;
	atom.global.add.u32 	%r129, [%rd24+172], %r125;
	ld.local.v4.u32 	{%r130, %r131, %r132, %r133}, [%rd2+176];
	atom.global.add.u32 	%r134, [%rd24+176], %r130;
	atom.global.add.u32 	%r135, [%rd24+180], %r131;
	atom.global.add.u32 	%r136, [%rd24+184], %r132;
	atom.global.add.u32 	%r137, [%rd24+188], %r133;
	ld.local.v4.u32 	{%r138, %r139, %r140, %r141}, [%rd2+192];
	atom.global.add.u32 	%r142, [%rd24+192], %r138;
	atom.global.add.u32 	%r143, [%rd24+196], %r139;
	atom.global.add.u32 	%r144, [%rd24+200], %r140;
	atom.global.add.u32 	%r145, [%rd24+204], %r141;
	ld.local.v4.u32 	{%r146, %r147, %r148, %r149}, [%rd2+208];
	atom.global.add.u32 	%r150, [%rd24+208], %r146;
	atom.global.add.u32 	%r151, [%rd24+212], %r147;
	atom.global.add.u32 	%r152, [%rd24+216], %r148;
	atom.global.add.u32 	%r153, [%rd24+220], %r149;
	ld.local.v4.u32 	{%r154, %r155, %r156, %r157}, [%rd2+224];
	atom.global.add.u32 	%r158, [%rd24+224], %r154;
	atom.global.add.u32 	%r159, [%rd24+228], %r155;
	atom.global.add.u32 	%r160, [%rd24+232], %r156;
	atom.global.add.u32 	%r161, [%rd24+236], %r157;
	ld.local.v4.u32 	{%r162, %r163, %r164, %r165}, [%rd2+240];
	atom.global.add.u32 	%r166, [%rd24+240], %r162;
	atom.global.add.u32 	%r167, [%rd24+244], %r163;
	atom.global.add.u32 	%r168, [%rd24+248], %r164;
	atom.global.add.u32 	%r169, [%rd24+252], %r165;
	ld.local.v4.u32 	{%r170, %r171, %r172, %r173}, [%rd2+256];
	atom.global.add.u32 	%r174, [%rd24+256], %r170;
	atom.global.add.u32 	%r175, [%rd24+260], %r171;
	atom.global.add.u32 	%r176, [%rd24+264], %r172;
	atom.global.add.u32 	%r177, [%rd24+268], %r173;
	ld.local.v4.u32 	{%r178, %r179, %r180, %r181}, [%rd2+272];
	atom.global.add.u32 	%r182, [%rd24+272], %r178;
	atom.global.add.u32 	%r183, [%rd24+276], %r179;
	atom.global.add.u32 	%r184, [%rd24+280], %r180;
	atom.global.add.u32 	%r185, [%rd24+284], %r181;
	ld.local.v4.u32 	{%r186, %r187, %r188, %r189}, [%rd2+288];
	atom.global.add.u32 	%r190, [%rd24+288], %r186;
	atom.global.add.u32 	%r191, [%rd24+292], %r187;
	atom.global.add.u32 	%r192, [%rd24+296], %r188;
	atom.global.add.u32 	%r193, [%rd24+300], %r189;
	ld.local.v4.u32 	{%r194, %r195, %r196, %r197}, [%rd2+304];
	atom.global.add.u32 	%r198, [%rd24+304], %r194;
	atom.global.add.u32 	%r199, [%rd24+308], %r195;
	atom.global.add.u32 	%r200, [%rd24+312], %r196;
	atom.global.add.u32 	%r201, [%rd24+316], %r197;
	ld.local.v4.u32 	{%r202, %r203, %r204, %r205}, [%rd2+320];
	atom.global.add.u32 	%r206, [%rd24+320], %r202;
	atom.global.add.u32 	%r207, [%rd24+324], %r203;
	atom.global.add.u32 	%r208, [%rd24+328], %r204;
	atom.global.add.u32 	%r209, [%rd24+332], %r205;
	ld.local.v4.u32 	{%r210, %r211, %r212, %r213}, [%rd2+336];
	atom.global.add.u32 	%r214, [%rd24+336], %r210;
	atom.global.add.u32 	%r215, [%rd24+340], %r211;
	atom.global.add.u32 	%r216, [%rd24+344], %r212;
	atom.global.add.u32 	%r217, [%rd24+348], %r213;
	ld.local.v4.u32 	{%r218, %r219, %r220, %r221}, [%rd2+352];
	atom.global.add.u32 	%r222, [%rd24+352], %r218;
	atom.global.add.u32 	%r223, [%rd24+356], %r219;
	atom.global.add.u32 	%r224, [%rd24+360], %r220;
	atom.global.add.u32 	%r225, [%rd24+364], %r221;
	ld.local.v4.u32 	{%r226, %r227, %r228, %r229}, [%rd2+368];
	atom.global.add.u32 	%r230, [%rd24+368], %r226;
	atom.global.add.u32 	%r231, [%rd24+372], %r227;
	atom.global.add.u32 	%r232, [%rd24+376], %r228;
	atom.global.add.u32 	%r233, [%rd24+380], %r229;
	ld.local.v4.u32 	{%r234, %r235, %r236, %r237}, [%rd2+384];
	atom.global.add.u32 	%r238, [%rd24+384], %r234;
	atom.global.add.u32 	%r239, [%rd24+388], %r235;
	atom.global.add.u32 	%r240, [%rd24+392], %r236;
	atom.global.add.u32 	%r241, [%rd24+396], %r237;
	ld.local.v4.u32 	{%r242, %r243, %r244, %r245}, [%rd2+400];
	atom.global.add.u32 	%r246, [%rd24+400], %r242;
	atom.global.add.u32 	%r247, [%rd24+404], %r243;
	atom.global.add.u32 	%r248, [%rd24+408], %r244;
	atom.global.add.u32 	%r249, [%rd24+412], %r245;
	ld.local.v4.u32 	{%r250, %r251, %r252, %r253}, [%rd2+416];
	atom.global.add.u32 	%r254, [%rd24+416], %r250;
	atom.global.add.u32 	%r255, [%rd24+420], %r251;
	atom.global.add.u32 	%r256, [%rd24+424], %r252;
	atom.global.add.u32 	%r257, [%rd24+428], %r253;
	ld.local.v4.u32 	{%r258, %r259, %r260, %r261}, [%rd2+432];
	atom.global.add.u32 	%r262, [%rd24+432], %r258;
	atom.global.add.u32 	%r263, [%rd24+436], %r259;
	atom.global.add.u32 	%r264, [%rd24+440], %r260;
	atom.global.add.u32 	%r265, [%rd24+444], %r261;
	ld.local.v4.u32 	{%r266, %r267, %r268, %r269}, [%rd2+448];
	atom.global.add.u32 	%r270, [%rd24+448], %r266;
	atom.global.add.u32 	%r271, [%rd24+452], %r267;
	atom.global.add.u32 	%r272, [%rd24+456], %r268;
	atom.global.add.u32 	%r273, [%rd24+460], %r269;
	ld.local.v4.u32 	{%r274, %r275, %r276, %r277}, [%rd2+464];
	atom.global.add.u32 	%r278, [%rd24+464], %r274;
	atom.global.add.u32 	%r279, [%rd24+468], %r275;
	atom.global.add.u32 	%r280, [%rd24+472], %r276;
	atom.global.add.u32 	%r281, [%rd24+476], %r277;
	ld.local.v4.u32 	{%r282, %r283, %r284, %r285}, [%rd2+480];
	atom.global.add.u32 	%r286, [%rd24+480], %r282;
	atom.global.add.u32 	%r287, [%rd24+484], %r283;
	atom.global.add.u32 	%r288, [%rd24+488], %r284;
	atom.global.add.u32 	%r289, [%rd24+492], %r285;
	ld.local.v4.u32 	{%r290, %r291, %r292, %r293}, [%rd2+496];
	atom.global.add.u32 	%r294, [%rd24+496], %r290;
	atom.global.add.u32 	%r295, [%rd24+500], %r291;
	atom.global.add.u32 	%r296, [%rd24+504], %r292;
	atom.global.add.u32 	%r297, [%rd24+508], %r293;
	ret;

}


// ===== COMPILED SASS (sm_100) =====

	.target	sm_100

	.elftype	@"ET_EXEC"


//--------------------- .note.nv.tkinfo           --------------------------
	.section	.note.nv.tkinfo,"",@"SHT_NOTE"
	.sectionflags	@"SHF_NOTE_NV_TKINFO"
	.tkinfo
        /*0018*/ 	.word	0x00000002
        /*0030*/ 	.string	""
        /*0030*/ 	.string	"ptxas"
        /*0030*/ 	.string	"Cuda compilation tools, release 13.0, V13.0.88"
        /*0030*/ 	.string	"Build cuda_13.0.r13.0/compiler.36424714_0"
        /*0030*/ 	.string	"-arch sm_100 -m 64 "



//--------------------- .note.nv.cuinfo           --------------------------
	.section	.note.nv.cuinfo,"",@"SHT_NOTE"
	.sectionflags	@"SHF_NOTE_NV_CUINFO"
        /*0018*/ 	.short	0x0002
        /*001a*/ 	.short	0x0064
        /*001c*/ 	.short	0x0082
	.zero		2


//--------------------- .nv.info                  --------------------------
	.section	.nv.info,"",@"SHT_CUDA_INFO"
	.align	4


	//----- nvinfo : EIATTR_REGCOUNT
	.align		4
        /*0000*/ 	.byte	0x04, 0x2f
        /*0002*/ 	.short	(.L_1 - .L_0)
	.align		4
.L_0:
        /*0004*/ 	.word	index@(_Z9calc_freqPiiPci)
        /*0008*/ 	.word	0x00000029


	//----- nvinfo : EIATTR_FRAME_SIZE
	.align		4
.L_1:
        /*000c*/ 	.byte	0x04, 0x11
        /*000e*/ 	.short	(.L_3 - .L_2)
	.align		4
.L_2:
        /*0010*/ 	.word	index@(_Z9calc_freqPiiPci)
        /*0014*/ 	.word	0x00000200


	//----- nvinfo : EIATTR_MIN_STACK_SIZE
	.align		4
.L_3:
        /*0018*/ 	.byte	0x04, 0x12
        /*001a*/ 	.short	(.L_5 - .L_4)
	.align		4
.L_4:
        /*001c*/ 	.word	index@(_Z9calc_freqPiiPci)
        /*0020*/ 	.word	0x00000200
.L_5:


//--------------------- .nv.compat                --------------------------
	.section	.nv.compat,"",@"SHT_CUDA_COMPAT_INFO"
	.align	4
        /*0000*/ 	.byte	0x02, 0x09, 0x00, 0x00, 0x02, 0x02, 0x01, 0x00, 0x02, 0x05, 0x05, 0x00, 0x03, 0x07, 0x01, 0x01
        /*0010*/ 	.byte	0x02, 0x03, 0x00, 0x00, 0x02, 0x06, 0x01, 0x00, 0x04, 0x0b, 0x08, 0x00, 0x09, 0x00, 0x00, 0x00
        /*0020*/ 	.byte	0x00, 0x00, 0x00, 0x00


//--------------------- .nv.info._Z9calc_freqPiiPci --------------------------
	.section	.nv.info._Z9calc_freqPiiPci,"",@"SHT_CUDA_INFO"
	.sectionflags	@""
	.align	4


	//----- nvinfo : EIATTR_CUDA_API_VERSION
	.align		4
        /*0000*/ 	.byte	0x04, 0x37
        /*0002*/ 	.short	(.L_7 - .L_6)
.L_6:
        /*0004*/ 	.word	0x00000082


	//----- nvinfo : EIATTR_KPARAM_INFO
	.align		4
.L_7:
        /*0008*/ 	.byte	0x04, 0x17
        /*000a*/ 	.short	(.L_9 - .L_8)
.L_8:
        /*000c*/ 	.word	0x00000000
        /*0010*/ 	.short	0x0003
        /*0012*/ 	.short	0x0018
        /*0014*/ 	.byte	0x00, 0xf0, 0x11, 0x00


	//----- nvinfo : EIATTR_KPARAM_INFO
	.align		4
.L_9:
        /*0018*/ 	.byte	0x04, 0x17
        /*001a*/ 	.short	(.L_11 - .L_10)
.L_10:
        /*001c*/ 	.word	0x00000000
        /*0020*/ 	.short	0x0002
        /*0022*/ 	.short	0x0010
        /*0024*/ 	.byte	0x00, 0xf5, 0x21, 0x00


	//----- nvinfo : EIATTR_KPARAM_INFO
	.align		4
.L_11:
        /*0028*/ 	.byte	0x04, 0x17
        /*002a*/ 	.short	(.L_13 - .L_12)
.L_12:
        /*002c*/ 	.word	0x00000000
        /*0030*/ 	.short	0x0001
        /*0032*/ 	.short	0x0008
        /*0034*/ 	.byte	0x00, 0xf0, 0x11, 0x00


	//----- nvinfo : EIATTR_KPARAM_INFO
	.align		4
.L_13:
        /*0038*/ 	.byte	0x04, 0x17
        /*003a*/ 	.short	(.L_15 - .L_14)
.L_14:
        /*003c*/ 	.word	0x00000000
        /*0040*/ 	.short	0x0000
        /*0042*/ 	.short	0x0000
        /*0044*/ 	.byte	0x00, 0xf5, 0x21, 0x00


	//----- nvinfo : EIATTR_SPARSE_MMA_MASK
	.align		4
.L_15:
        /*0048*/ 	.byte	0x03, 0x50
        /*004a*/ 	.short	0x0000


	//----- nvinfo : EIATTR_MAXREG_COUNT
	.align		4
        /*004c*/ 	.byte	0x03, 0x1b
        /*004e*/ 	.short	0x00ff


	//----- nvinfo : EIATTR_MERCURY_ISA_VERSION
	.align		4
        /*0050*/ 	.byte	0x03, 0x5f
        /*0052*/ 	.short	0x0101


	//----- nvinfo : EIATTR_INT_WARP_WIDE_INSTR_OFFSETS
	.align		4
        /*0054*/ 	.byte	0x04, 0x31
        /*0056*/ 	.short	(.L_17 - .L_16)


	//   ....[0]....
.L_16:
        /*0058*/ 	.word	0x00000840


	//   ....[1]....
        /*005c*/ 	.word	0x00000850


	//   ....[2]....
        /*0060*/ 	.word	0x00000860


	//   ....[3]....
        /*0064*/ 	.word	0x00000870


	//   ....[4]....
        /*0068*/ 	.word	0x00000890


	//   ....[5]....
        /*006c*/ 	.word	0x000008a0


	//   ....[6]....
        /*0070*/ 	.word	0x000008b0


	//   ....[7]....
        /*0074*/ 	.word	0x000008c0


	//   ....[8]....
        /*0078*/ 	.word	0x000008e0


	//   ....[9]....
        /*007c*/ 	.word	0x000008f0


	//   ....[10]....
        /*0080*/ 	.word	0x00000900


	//   ....[11]....
        /*0084*/ 	.word	0x00000910


	//   ....[12]....
        /*0088*/ 	.word	0x00000930


	//   ....[13]....
        /*008c*/ 	.word	0x00000940


	//   ....[14]....
        /*0090*/ 	.word	0x00000950


	//   ....[15]....
        /*0094*/ 	.word	0x00000960


	//   ....[16]....
        /*0098*/ 	.word	0x00000980


	//   ....[17]....
        /*009c*/ 	.word	0x00000990


	//   ....[18]....
        /*00a0*/ 	.word	0x000009a0


	//   ....[19]....
        /*00a4*/ 	.word	0x000009b0


	//   ....[20]....
        /*00a8*/ 	.word	0x000009d0


	//   ....[21]....
        /*00ac*/ 	.word	0x000009e0


	//   ....[22]....
        /*00b0*/ 	.word	0x000009f0


	//   ....[23]....
        /*00b4*/ 	.word	0x00000a00


	//   ....[24]....
        /*00b8*/ 	.word	0x00000a20


	//   ....[25]....
        /*00bc*/ 	.word	0x00000a30


	//   ....[26]....
        /*00c0*/ 	.word	0x00000a40


	//   ....[27]....
        /*00c4*/ 	.word	0x00000a50


	//   ....[28]....
        /*00c8*/ 	.word	0x00000a70


	//   ....[29]....
        /*00cc*/ 	.word	0x00000a80


	//   ....[30]....
        /*00d0*/ 	.word	0x00000a90


	//   ....[31]....
        /*00d4*/ 	.word	0x00000aa0


	//   ....[32]....
        /*00d8*/ 	.word	0x00000ac0


	//   ....[33]....
        /*00dc*/ 	.word	0x00000ad0


	//   ....[34]....
        /*00e0*/ 	.word	0x00000ae0


	//   ....[35]....
        /*00e4*/ 	.word	0x00000af0


	//   ....[36]....
        /*00e8*/ 	.word	0x00000b10


	//   ....[37]....
        /*00ec*/ 	.word	0x00000b20


	//   ....[38]....
        /*00f0*/ 	.word	0x00000b30


	//   ....[39]....
        /*00f4*/ 	.word	0x00000b40


	//   ....[40]....
        /*00f8*/ 	.word	0x00000b60


	//   ....[41]....
        /*00fc*/ 	.word	0x00000b70


	//   ....[42]....
        /*0100*/ 	.word	0x00000b80


	//   ....[43]....
        /*0104*/ 	.word	0x00000b90


	//   ....[44]....
        /*0108*/ 	.word	0x00000bb0


	//   ....[45]....
        /*010c*/ 	.word	0x00000bc0


	//   ....[46]....
        /*0110*/ 	.word	0x00000bd0


	//   ....[47]....
        /*0114*/ 	.word	0x00000be0


	//   ....[48]....
        /*0118*/ 	.word	0x00000c00


	//   ....[49]....
        /*011c*/ 	.word	0x00000c10


	//   ....[50]....
        /*0120*/ 	.word	0x00000c20


	//   ....[51]....
        /*0124*/ 	.word	0x00000c30


	//   ....[52]....
        /*0128*/ 	.word	0x00000c70


	//   ....[53]....
        /*012c*/ 	.word	0x00000cb0


	//   ....[54]....
        /*0130*/ 	.word	0x00000cc0


	//   ....[55]....
        /*0134*/ 	.word	0x00000d40


	//   ....[56]....
        /*0138*/ 	.word	0x00000d60


	//   ....[57]....
        /*013c*/ 	.word	0x00000d80


	//   ....[58]....
        /*0140*/ 	.word	0x00000de0


	//   ....[59]....
        /*0144*/ 	.word	0x00000e00


	//   ....[60]....
        /*0148*/ 	.word	0x00000e20


	//   ....[61]....
        /*014c*/ 	.word	0x00000e30


	//   ....[62]....
        /*0150*/ 	.word	0x00000e40


	//   ....[63]....
        /*0154*/ 	.word	0x00000e60


	//   ....[64]....
        /*0158*/ 	.word	0x00000e70


	//   ....[65]....
        /*015c*/ 	.word	0x00000e80


	//   ....[66]....
        /*0160*/ 	.word	0x00000e90


	//   ....[67]....
        /*0164*/ 	.word	0x00000eb0


	//   ....[68]....
        /*0168*/ 	.word	0x00000ed0


	//   ....[69]....
        /*016c*/ 	.word	0x00000f00


	//   ....[70]....
        /*0170*/ 	.word	0x00000f10


	//   ....[71]....
        /*0174*/ 	.word	0x00000f30


	//   ....[72]....
        /*0178*/ 	.word	0x00000f60


	//   ....[73]....
        /*017c*/ 	.word	0x00000f70


	//   ....[74]....
        /*0180*/ 	.word	0x00000fb0


	//   ....[75]....
        /*0184*/ 	.word	0x00001000


	//   ....[76]....
        /*0188*/ 	.word	0x00001020


	//   ....[77]....
        /*018c*/ 	.word	0x00001030


	//   ....[78]....
        /*0190*/ 	.word	0x00001040


	//   ....[79]....
        /*0194*/ 	.word	0x00001070


	//   ....[80]....
        /*0198*/ 	.word	0x000010c0


	//   ....[81]....
        /*019c*/ 	.word	0x000011c0


	//   ....[82]....
        /*01a0*/ 	.word	0x000011e0


	//   ....[83]....
        /*01a4*/ 	.word	0x00001200


	//   ....[84]....
        /*01a8*/ 	.word	0x00001220


	//   ....[85]....
        /*01ac*/ 	.word	0x00001230


	//   ....[86]....
        /*01b0*/ 	.word	0x00001240


	//   ....[87]....
        /*01b4*/ 	.word	0x00001250


	//   ....[88]....
        /*01b8*/ 	.word	0x00001270


	//   ....[89]....
        /*01bc*/ 	.word	0x00001280


	//   ....[90]....
        /*01c0*/ 	.word	0x000012a0


	//   ....[91]....
        /*01c4*/ 	.word	0x000012b0


	//   ....[92]....
        /*01c8*/ 	.word	0x000012c0


	//   ....[93]....
        /*01cc*/ 	.word	0x000012d0


	//   ....[94]....
        /*01d0*/ 	.word	0x000012f0


	//   ....[95]....
        /*01d4*/ 	.word	0x00001300


	//   ....[96]....
        /*01d8*/ 	.word	0x00001310


	//   ....[97]....
        /*01dc*/ 	.word	0x00001540


	//   ....[98]....
        /*01e0*/ 	.word	0x00001560


	//   ....[99]....
        /*01e4*/ 	.word	0x00001580


	//   ....[100]....
        /*01e8*/ 	.word	0x000015a0


	//   ....[101]....
        /*01ec*/ 	.word	0x000015b0


	//   ....[102]....
        /*01f0*/ 	.word	0x000015d0


	//   ....[103]....
        /*01f4*/ 	.word	0x000015e0


	//   ....[104]....
        /*01f8*/ 	.word	0x000015f0


	//   ....[105]....
        /*01fc*/ 	.word	0x00001600


	//   ....[106]....
        /*0200*/ 	.word	0x00001620


	//   ....[107]....
        /*0204*/ 	.word	0x00001630


	//   ....[108]....
        /*0208*/ 	.word	0x00001640


	//   ....[109]....
        /*020c*/ 	.word	0x00001650


	//   ....[110]....
        /*0210*/ 	.word	0x00001670


	//   ....[111]....
        /*0214*/ 	.word	0x00001680


	//   ....[112]....
        /*0218*/ 	.word	0x000016b0


	//   ....[113]....
        /*021c*/ 	.word	0x00001830


	//   ....[114]....
        /*0220*/ 	.word	0x00001850


	//   ....[115]....
        /*0224*/ 	.word	0x00001a90


	//   ....[116]....
        /*0228*/ 	.word	0x00001ad0


	//   ....[117]....
        /*022c*/ 	.word	0x00001c30


	//   ....[118]....
        /*0230*/ 	.word	0x00001c80


	//   ....[119]....
        /*0234*/ 	.word	0x00001ce0


	//   ....[120]....
        /*0238*/ 	.word	0x00001d20


	//   ....[121]....
        /*023c*/ 	.word	0x00001d80


	//   ....[122]....
        /*0240*/ 	.word	0x00001dc0


	//   ....[123]....
        /*0244*/ 	.word	0x00001e00


	//   ....[124]....
        /*0248*/ 	.word	0x00001e40


	//   ....[125]....
        /*024c*/ 	.word	0x00001e90


	//   ....[126]....
        /*0250*/ 	.word	0x00001ee0


	//   ....[127]....
        /*0254*/ 	.word	0x00001f40


	//   ....[128]....
        /*0258*/ 	.word	0x00001fa0


	//----- nvinfo : EIATTR_VRC_CTA_INIT_COUNT
	.align		4
.L_17:
        /*025c*/ 	.byte	0x02, 0x4a
	.zero		1
	.zero		1


	//----- nvinfo : EIATTR_EXIT_INSTR_OFFSETS
	.align		4
        /*0260*/ 	.byte	0x04, 0x1c
        /*0262*/ 	.short	(.L_19 - .L_18)


	//   ....[0]....
.L_18:
        /*0264*/ 	.word	0x00002260


	//----- nvinfo : EIATTR_CRS_STACK_SIZE
	.align		4
.L_19:
        /*0268*/ 	.byte	0x04, 0x1e
        /*026a*/ 	.short	(.L_21 - .L_20)
.L_20:
        /*026c*/ 	.word	0x00000000


	//----- nvinfo : EIATTR_CBANK_PARAM_SIZE
	.align		4
.L_21:
        /*0270*/ 	.byte	0x03, 0x19
        /*0272*/ 	.short	0x001c


	//----- nvinfo : EIATTR_PARAM_CBANK
	.align		4
        /*0274*/ 	.byte	0x04, 0x0a
        /*0276*/ 	.short	(.L_23 - .L_22)
	.align		4
.L_22:
        /*0278*/ 	.word	index@(.nv.constant0._Z9calc_freqPiiPci)
        /*027c*/ 	.short	0x0380
        /*027e*/ 	.short	0x001c


	//----- nvinfo : EIATTR_SW_WAR
	.align		4
.L_23:
        /*0280*/ 	.byte	0x04, 0x36
        /*0282*/ 	.short	(.L_25 - .L_24)
.L_24:
        /*0284*/ 	.word	0x00000008
.L_25:


//--------------------- .nv.callgraph             --------------------------
	.section	.nv.callgraph,"",@"SHT_CUDA_CALLGRAPH"
	.align	4
	.sectionentsize	8
	.align		4
        /*0000*/ 	.word	0x00000000
	.align		4
        /*0004*/ 	.word	0xffffffff
	.align		4
        /*0008*/ 	.word	0x00000000
	.align		4
        /*000c*/ 	.word	0xfffffffe
	.align		4
        /*0010*/ 	.word	0x00000000
	.align		4
        /*0014*/ 	.word	0xfffffffd
	.align		4
        /*0018*/ 	.word	0x00000000
	.align		4
        /*001c*/ 	.word	0xfffffffc


//--------------------- .text._Z9calc_freqPiiPci  --------------------------
	.section	.text._Z9calc_freqPiiPci,"ax",@progbits
	.align	128
        .global         _Z9calc_freqPiiPci
        .type           _Z9calc_freqPiiPci,@function
        .size           _Z9calc_freqPiiPci,(.L_x_7 - _Z9calc_freqPiiPci)
        .other          _Z9calc_freqPiiPci,@"STO_CUDA_ENTRY STV_DEFAULT"
_Z9calc_freqPiiPci:
.text._Z9calc_freqPiiPci:
[----:B------:R-:W0:Y:S01]  /*0000*/  LDC R1, c[0x0][0x37c] ;  /* 0x0000df00ff017b82 */ /* 0x000e220000000800 */
[----:B------:R-:W1:Y:S07]  /*0010*/  S2R R3, SR_TID.X ;  /* 0x0000000000037919 */ /* 0x000e6e0000002100 */
[----:B------:R-:W1:Y:S01]  /*0020*/  S2UR UR4, SR_CTAID.X ;  /* 0x00000000000479c3 */ /* 0x000e620000002500 */
[----:B------:R-:W2:Y:S01]  /*0030*/  LDCU UR7, c[0x0][0x388] ;  /* 0x00007100ff0777ac */ /* 0x000ea20008000800 */
[----:B0-----:R-:W-:Y:S01]  /*0040*/  VIADD R1, R1, 0xfffffe00 ;  /* 0xfffffe0001017836 */ /* 0x001fe20000000000 */
[----:B------:R-:W-:Y:S01]  /*0050*/  BSSY.RECONVERGENT B0, `(.L_x_0) ;  /* 0x0000076000007945 */ /* 0x000fe20003800200 */
[----:B------:R-:W0:Y:S03]  /*0060*/  LDCU.64 UR8, c[0x0][0x358] ;  /* 0x00006b00ff0877ac */ /* 0x000e260008000a00 */
[----:B------:R3:W-:Y:S01]  /*0070*/  STL.128 [R1], RZ ;  /* 0x000000ff01007387 */ /* 0x0007e20000100c00 */
[----:B------:R-:W1:Y:S01]  /*0080*/  LDC R0, c[0x0][0x360] ;  /* 0x0000d800ff007b82 */ /* 0x000e620000000800 */
[----:B------:R-:W4:Y:S02]  /*0090*/  LDCU.64 UR10, c[0x0][0x390] ;  /* 0x00007200ff0a77ac */ /* 0x000f240008000a00 */
[----:B------:R3:W-:Y:S01]  /*00a0*/  STL.128 [R1+0x10], RZ ;  /* 0x000010ff01007387 */ /* 0x0007e20000100c00 */
[----:B------:R-:W0:Y:S03]  /*00b0*/  LDCU.64 UR12, c[0x0][0x390] ;  /* 0x00007200ff0c77ac */ /* 0x000e260008000a00 */
[----:B------:R3:W-:Y:S04]  /*00c0*/  STL.128 [R1+0x20], RZ ;  /* 0x000020ff01007387 */ /* 0x0007e80000100c00 */
[----:B------:R3:W-:Y:S04]  /*00d0*/  STL.128 [R1+0x30], RZ ;  /* 0x000030ff01007387 */ /* 0x0007e80000100c00 */
[----:B------:R3:W-:Y:S04]  /*00e0*/  STL.128 [R1+0x40], RZ ;  /* 0x000040ff01007387 */ /* 0x0007e80000100c00 */
[----:B------:R3:W-:Y:S04]  /*00f0*/  STL.128 [R1+0x50], RZ ;  /* 0x000050ff01007387 */ /* 0x0007e80000100c00 */
[----:B------:R3:W-:Y:S01]  /*0100*/  STL.128 [R1+0x60], RZ ;  /* 0x000060ff01007387 */ /* 0x0007e20000100c00 */
[----:B-1----:R-:W-:-:S03]  /*0110*/  IMAD R0, R0, UR4, R3 ;  /* 0x0000000400007c24 */ /* 0x002fc6000f8e0203 */
[----:B------:R3:W-:Y:S02]  /*0120*/  STL.128 [R1+0x70], RZ ;  /* 0x000070ff01007387 */ /* 0x0007e40000100c00 */
[----:B--2---:R-:W-:Y:S02]  /*0130*/  ISETP.GE.AND P0, PT, R0, UR7, PT ;  /* 0x0000000700007c0c */ /* 0x004fe4000bf06270 */
[----:B------:R3:W-:Y:S04]  /*0140*/  STL.128 [R1+0x80], RZ ;  /* 0x000080ff01007387 */ /* 0x0007e80000100c00 */
        /* <DEDUP_REMOVED lines=22> */
[----:B------:R3:W-:Y:S01]  /*02b0*/  STL.128 [R1+0x1f0], RZ ;  /* 0x0001f0ff01007387 */ /* 0x0007e20000100c00 */
[----:B0---4-:R-:W-:Y:S05]  /*02c0*/  @P0 BRA `(.L_x_1) ;  /* 0x0000000400380947 */ /* 0x011fea0003800000 */
[----:B------:R-:W0:Y:S01]  /*02d0*/  LDC R2, c[0x0][0x398] ;  /* 0x0000e600ff027b82 */ /* 0x000e220000000800 */
[----:B------:R-:W-:Y:S01]  /*02e0*/  BSSY.RECONVERGENT B1, `(.L_x_2) ;  /* 0x000002b000017945 */ /* 0x000fe20003800200 */
[----:B0-----:R-:W0:Y:S01]  /*02f0*/  I2F.U32.RP R8, R2 ;  /* 0x0000000200087306 */ /* 0x001e220000209000 */
[----:B------:R-:W-:Y:S01]  /*0300*/  IMAD.IADD R3, R0, 0x1, R2 ;  /* 0x0000000100037824 */ /* 0x000fe200078e0202 */
[----:B------:R-:W-:-:S04]  /*0310*/  ISETP.NE.U32.AND P2, PT, R2, RZ, PT ;  /* 0x000000ff0200720c */ /* 0x000fc80003f45070 */
[C---:B------:R-:W-:Y:S02]  /*0320*/  ISETP.GE.AND P0, PT, R3.reuse, UR7, PT ;  /* 0x0000000703007c0c */ /* 0x040fe4000bf06270 */
[----:B------:R-:W-:Y:S02]  /*0330*/  VIMNMX R6, PT, PT, R3, UR7, !PT ;  /* 0x0000000703067c48 */ /* 0x000fe4000ffe0100 */
[----:B------:R-:W-:-:S04]  /*0340*/  SEL R7, RZ, 0x1, P0 ;  /* 0x00000001ff077807 */ /* 0x000fc80000000000 */
[----:B------:R-:W-:Y:S01]  /*0350*/  IADD3 R3, PT, PT, R6, -R3, -R7 ;  /* 0x8000000306037210 */ /* 0x000fe20007ffe807 */
[----:B0-----:R-:W0:Y:S02]  /*0360*/  MUFU.RCP R8, R8 ;  /* 0x0000000800087308 */ /* 0x001e240000001000 */
[----:B0-----:R-:W-:-:S06]  /*0370*/  VIADD R4, R8, 0xffffffe ;  /* 0x0ffffffe08047836 */ /* 0x001fcc0000000000 */
[----:B------:R0:W1:Y:S02]  /*0380*/  F2I.FTZ.U32.TRUNC.NTZ R5, R4 ;  /* 0x0000000400057305 */ /* 0x000064000021f000 */
[----:B0-----:R-:W-:Y:S01]  /*0390*/  IMAD.MOV.U32 R4, RZ, RZ, RZ ;  /* 0x000000ffff047224 */ /* 0x001fe200078e00ff */
[----:B-1----:R-:W-:-:S05]  /*03a0*/  IADD3 R9, PT, PT, RZ, -R5, RZ ;  /* 0x80000005ff097210 */ /* 0x002fca0007ffe0ff */
[----:B------:R-:W-:-:S04]  /*03b0*/  IMAD R9, R9, R2, RZ ;  /* 0x0000000209097224 */ /* 0x000fc800078e02ff */
[----:B------:R-:W-:-:S06]  /*03c0*/  IMAD.HI.U32 R8, R5, R9, R4 ;  /* 0x0000000905087227 */ /* 0x000fcc00078e0004 */
[----:B------:R-:W-:-:S05]  /*03d0*/  IMAD.HI.U32 R8, R8, R3, RZ ;  /* 0x0000000308087227 */ /* 0x000fca00078e00ff */
[----:B------:R-:W-:-:S05]  /*03e0*/  IADD3 R4, PT, PT, -R8, RZ, RZ ;  /* 0x000000ff08047210 */ /* 0x000fca0007ffe1ff */
[----:B------:R-:W-:-:S05]  /*03f0*/  IMAD R3, R2, R4, R3 ;  /* 0x0000000402037224 */ /* 0x000fca00078e0203 */
[----:B------:R-:W-:-:S13]  /*0400*/  ISETP.GE.U32.AND P0, PT, R3, R2, PT ;  /* 0x000000020300720c */ /* 0x000fda0003f06070 */
[----:B------:R-:W-:Y:S02]  /*0410*/  @P0 IMAD.IADD R3, R3, 0x1, -R2 ;  /* 0x0000000103030824 */ /* 0x000fe400078e0a02 */
[----:B------:R-:W-:-:S03]  /*0420*/  @P0 VIADD R8, R8, 0x1 ;  /* 0x0000000108080836 */ /* 0x000fc60000000000 */
[----:B------:R-:W-:-:S13]  /*0430*/  ISETP.GE.U32.AND P1, PT, R3, R2, PT ;  /* 0x000000020300720c */ /* 0x000fda0003f26070 */
[----:B------:R-:W-:Y:S02]  /*0440*/  @P1 IADD3 R8, PT, PT, R8, 0x1, RZ ;  /* 0x0000000108081810 */ /* 0x000fe40007ffe0ff */
[----:B------:R-:W-:-:S05]  /*0450*/  @!P2 LOP3.LUT R8, RZ, R2, RZ, 0x33, !PT ;  /* 0x00000002ff08a212 */ /* 0x000fca00078e33ff */
[----:B------:R-:W-:-:S05]  /*0460*/  IMAD.IADD R3, R7, 0x1, R8 ;  /* 0x0000000107037824 */ /* 0x000fca00078e0208 */
[C---:B------:R-:W-:Y:S02]  /*0470*/  LOP3.LUT R4, R3.reuse, 0x3, RZ, 0xc0, !PT ;  /* 0x0000000303047812 */ /* 0x040fe400078ec0ff */
[----:B------:R-:W-:Y:S02]  /*0480*/  ISETP.GE.U32.AND P0, PT, R3, 0x3, PT ;  /* 0x000000030300780c */ /* 0x000fe40003f06070 */
[----:B------:R-:W-:-:S13]  /*0490*/  ISETP.NE.AND P1, PT, R4, 0x3, PT ;  /* 0x000000030400780c */ /* 0x000fda0003f25270 */
[----:B------:R-:W-:Y:S05]  /*04a0*/  @!P1 BRA `(.L_x_3) ;  /* 0x0000000000389947 */ /* 0x000fea0003800000 */
[----:B------:R-:W-:-:S05]  /*04b0*/  VIADD R3, R3, 0x1 ;  /* 0x0000000103037836 */ /* 0x000fca0000000000 */
[----:B------:R-:W-:-:S04]  /*04c0*/  LOP3.LUT R3, R3, 0x3, RZ, 0xc0, !PT ;  /* 0x0000000303037812 */ /* 0x000fc800078ec0ff */
[----:B------:R-:W-:-:S07]  /*04d0*/  IADD3 R3, PT, PT, -R3, RZ, RZ ;  /* 0x000000ff03037210 */ /* 0x000fce0007ffe1ff */
.L_x_4:
[----:B------:R-:W-:-:S04]  /*04e0*/  IADD3 R4, P1, PT, R0, UR10, RZ ;  /* 0x0000000a00047c10 */ /* 0x000fc8000ff3e0ff */
[----:B------:R-:W-:-:S05]  /*04f0*/  LEA.HI.X.SX32 R5, R0, UR11, 0x1, P1 ;  /* 0x0000000b00057c11 */ /* 0x000fca00088f0eff */
[----:B------:R-:W2:Y:S02]  /*0500*/  LDG.E.S8 R4, desc[UR8][R4.64] ;  /* 0x0000000804047981 */ /* 0x000ea4000c1e1300 */
[----:B0-2---:R-:W-:-:S05]  /*0510*/  IMAD R6, R4, 0x4, R1 ;  /* 0x0000000404067824 */ /* 0x005fca00078e0201 */
[----:B------:R-:W2:Y:S01]  /*0520*/  LDL R7, [R6] ;  /* 0x0000000006077983 */ /* 0x000ea20000100800 */
[----:B------:R-:W-:Y:S01]  /*0530*/  IADD3 R3, PT, PT, R3, 0x1, RZ ;  /* 0x0000000103037810 */ /* 0x000fe20007ffe0ff */
[----:B------:R-:W-:-:S03]  /*0540*/  IMAD.IADD R0, R0, 0x1, R2 ;  /* 0x0000000100007824 */ /* 0x000fc600078e0202 */
[----:B------:R-:W-:Y:S01]  /*0550*/  ISETP.NE.AND P1, PT, R3, RZ, PT ;  /* 0x000000ff0300720c */ /* 0x000fe20003f25270 */
[----:B--2---:R-:W-:-:S05]  /*0560*/  VIADD R7, R7, 0x1 ;  /* 0x0000000107077836 */ /* 0x004fca0000000000 */
[----:B------:R0:W-:Y:S07]  /*0570*/  STL [R6], R7 ;  /* 0x0000000706007387 */ /* 0x0001ee0000100800 */
[----:B------:R-:W-:Y:S05]  /*0580*/  @P1 BRA `(.L_x_4) ;  /* 0xfffffffc00d41947 */ /* 0x000fea000383ffff */
.L_x_3:
[----:B------:R-:W-:Y:S05]  /*0590*/  BSYNC.RECONVERGENT B1 ;  /* 0x0000000000017941 */ /* 0x000fea0003800200 */
.L_x_2:
[----:B------:R-:W-:Y:S05]  /*05a0*/  @!P0 BRA `(.L_x_1) ;  /* 0x0000000000808947 */ /* 0x000fea0003800000 */
[----:B------:R-:W-:-:S07]  /*05b0*/  SHF.R.S32.HI R13, RZ, 0x1f, R2 ;  /* 0x0000001fff0d7819 */ /* 0x000fce0000011402 */
.L_x_5:
[----:B------:R-:W-:-:S04]  /*05c0*/  IADD3 R8, P0, PT, R0, UR12, RZ ;  /* 0x0000000c00087c10 */ /* 0x000fc8000ff1e0ff */
[----:B------:R-:W-:-:S05]  /*05d0*/  LEA.HI.X.SX32 R9, R0, UR13, 0x1, P0 ;  /* 0x0000000d00097c11 */ /* 0x000fca00080f0eff */
[----:B0-----:R-:W2:Y:S01]  /*05e0*/  LDG.E.S8 R6, desc[UR8][R8.64] ;  /* 0x0000000808067981 */ /* 0x001ea2000c1e1300 */
[----:B-1----:R-:W-:-:S05]  /*05f0*/  IADD3 R4, P0, PT, R8, R2, RZ ;  /* 0x0000000208047210 */ /* 0x002fca0007f1e0ff */
[----:B------:R-:W-:-:S05]  /*0600*/  IMAD.X R5, R13, 0x1, R9, P0 ;  /* 0x000000010d057824 */ /* 0x000fca00000e0609 */
[----:B------:R-:W4:Y:S01]  /*0610*/  LDG.E.S8 R12, desc[UR8][R4.64] ;  /* 0x00000008040c7981 */ /* 0x000f22000c1e1300 */
[----:B--2---:R-:W-:-:S05]  /*0620*/  LEA R3, R6, R1, 0x2 ;  /* 0x0000000106037211 */ /* 0x004fca00078e10ff */
[----:B------:R-:W2:Y:S01]  /*0630*/  LDL R10, [R3] ;  /* 0x00000000030a7983 */ /* 0x000ea20000100800 */
[----:B------:R-:W-:Y:S02]  /*0640*/  IADD3 R6, P0, PT, R4, R2, RZ ;  /* 0x0000000204067210 */ /* 0x000fe40007f1e0ff */
[----:B----4-:R-:W-:-:S03]  /*0650*/  LEA R12, R12, R1, 0x2 ;  /* 0x000000010c0c7211 */ /* 0x010fc600078e10ff */
[----:B------:R-:W-:-:S05]  /*0660*/  IMAD.X R7, R13, 0x1, R5, P0 ;  /* 0x000000010d077824 */ /* 0x000fca00000e0605 */
[----:B------:R-:W4:Y:S01]  /*0670*/  LDG.E.S8 R14, desc[UR8][R6.64] ;  /* 0x00000008060e7981 */ /* 0x000f22000c1e1300 */
[----:B--2---:R-:W-:-:S05]  /*0680*/  VIADD R10, R10, 0x1 ;  /* 0x000000010a0a7836 */ /* 0x004fca0000000000 */
[----:B------:R0:W-:Y:S04]  /*0690*/  STL [R3], R10 ;  /* 0x0000000a03007387 */ /* 0x0001e80000100800 */
[----:B------:R-:W2:Y:S01]  /*06a0*/  LDL R11, [R12] ;  /* 0x000000000c0b7983 */ /* 0x000ea20000100800 */
[----:B------:R-:W-:Y:S02]  /*06b0*/  IADD3 R8, P0, PT, R6, R2, RZ ;  /* 0x0000000206087210 */ /* 0x000fe40007f1e0ff */
[----:B----4-:R-:W-:-:S03]  /*06c0*/  LEA R14, R14, R1, 0x2 ;  /* 0x000000010e0e7211 */ /* 0x010fc600078e10ff */
[----:B------:R-:W-:-:S05]  /*06d0*/  IMAD.X R9, R13, 0x1, R7, P0 ;  /* 0x000000010d097824 */ /* 0x000fca00000e0607 */
[----:B------:R-:W0:Y:S01]  /*06e0*/  LDG.E.S8 R8, desc[UR8][R8.64] ;  /* 0x0000000808087981 */ /* 0x000e22000c1e1300 */
[----:B--2---:R-:W-:-:S05]  /*06f0*/  VIADD R11, R11, 0x1 ;  /* 0x000000010b0b7836 */ /* 0x004fca0000000000 */
[----:B------:R1:W-:Y:S04]  /*0700*/  STL [R12], R11 ;  /* 0x0000000b0c007387 */ /* 0x0003e80000100800 */
[----:B------:R-:W2:Y:S01]  /*0710*/  LDL R4, [R14] ;  /* 0x000000000e047983 */ /* 0x000ea20000100800 */
[----:B0-----:R-:W-:Y:S02]  /*0720*/  IMAD R3, R8, 0x4, R1 ;  /* 0x0000000408037824 */ /* 0x001fe400078e0201 */
[----:B--2---:R-:W-:-:S05]  /*0730*/  VIADD R5, R4, 0x1 ;  /* 0x0000000104057836 */ /* 0x004fca0000000000 */
[----:B------:R1:W-:Y:S04]  /*0740*/  STL [R14], R5 ;  /* 0x000000050e007387 */ /* 0x0003e80000100800 */
[----:B------:R-:W2:Y:S01]  /*0750*/  LDL R4, [R3] ;  /* 0x0000000003047983 */ /* 0x000ea20000100800 */
[----:B------:R-:W-:-:S05]  /*0760*/  IMAD R0, R2, 0x4, R0 ;  /* 0x0000000402007824 */ /* 0x000fca00078e0200 */
[----:B------:R-:W-:Y:S02]  /*0770*/  ISETP.GE.AND P0, PT, R0, UR7, PT ;  /* 0x0000000700007c0c */ /* 0x000fe4000bf06270 */
[----:B--2---:R-:W-:-:S05]  /*0780*/  IADD3 R4, PT, PT, R4, 0x1, RZ ;  /* 0x0000000104047810 */ /* 0x004fca0007ffe0ff */
[----:B------:R1:W-:Y:S06]  /*0790*/  STL [R3], R4 ;  /* 0x0000000403007387 */ /* 0x0003ec0000100800 */
[----:B------:R-:W-:Y:S05]  /*07a0*/  @!P0 BRA `(.L_x_5) ;  /* 0xfffffffc00848947 */ /* 0x000fea000383ffff */
.L_x_1:
[----:B------:R-:W-:Y:S05]  /*07b0*/  BSYNC.RECONVERGENT B0 ;  /* 0x0000000000007941 */ /* 0x000fea0003800200 */
.L_x_0:
[----:B-1----:R-:W2:Y:S01]  /*07c0*/  LDL.128 R8, [R1+0x20] ;  /* 0x0000200001087983 */ /* 0x002ea20000100c00 */
[----:B------:R-:W1:Y:S03]  /*07d0*/  LDCU.64 UR4, c[0x0][0x380] ;  /* 0x00007000ff0477ac */ /* 0x000e660008000a00 */
[----:B------:R-:W4:Y:S04]  /*07e0*/  LDL.128 R16, [R1+0x10] ;  /* 0x0000100001107983 */ /* 0x000f280000100c00 */
[----:B------:R-:W5:Y:S04]  /*07f0*/  LDL.128 R12, [R1] ;  /* 0x00000000010c7983 */ /* 0x000f680000100c00 */
[----:B------:R-:W3:Y:S04]  /*0800*/  LDL.128 R20, [R1+0x40] ;  /* 0x0000400001147983 */ /* 0x000ee80000100c00 */
[----:B------:R-:W3:Y:S04]  /*0810*/  LDL.128 R24, [R1+0x30] ;  /* 0x0000300001187983 */ /* 0x000ee80000100c00 */
[----:B0-----:R-:W3:Y:S04]  /*0820*/  LDL.128 R4, [R1+0x50] ;  /* 0x0000500001047983 */ /* 0x001ee80000100c00 */
[----:B------:R-:W3:Y:S01]  /*0830*/  LDL.128 R28, [R1+0x60] ;  /* 0x00006000011c7983 */ /* 0x000ee20000100c00 */
[----:B--2---:R-:W-:Y:S08]  /*0840*/  REDUX.SUM UR59, R8 ;  /* 0x00000000083b73c4 */ /* 0x004ff0000000c000 */
[----:B------:R-:W-:Y:S08]  /*0850*/  REDUX.SUM UR58, R9 ;  /* 0x00000000093a73c4 */ /* 0x000ff0000000c000 */
[----:B------:R-:W-:Y:S08]  /*0860*/  REDUX.SUM UR57, R10 ;  /* 0x000000000a3973c4 */ /* 0x000ff0000000c000 */
[----:B------:R0:W-:Y:S02]  /*0870*/  REDUX.SUM UR56, R11 ;  /* 0x000000000b3873c4 */ /* 0x0001e4000000c000 */
[----:B0-----:R-:W2:Y:S06]  /*0880*/  LDL.128 R8, [R1+0x80] ;  /* 0x0000800001087983 */ /* 0x001eac0000100c00 */
[----:B----4-:R-:W-:Y:S08]  /*0890*/  REDUX.SUM UR62, R16 ;  /* 0x00000000103e73c4 */ /* 0x010ff0000000c000 */
[----:B------:R-:W-:Y:S08]  /*08a0*/  REDUX.SUM UR61, R17 ;  /* 0x00000000113d73c4 */ /* 0x000ff0000000c000 */
[----:B------:R-:W-:Y:S08]  /*08b0*/  REDUX.SUM UR60, R18 ;  /* 0x00000000123c73c4 */ /* 0x000ff0000000c000 */
[----:B------:R0:W-:Y:S02]  /*08c0*/  REDUX.SUM UR22, R19 ;  /* 0x00000000131673c4 */ /* 0x0001e4000000c000 */
[----:B0-----:R-:W4:Y:S06]  /*08d0*/  LDL.128 R16, [R1+0x90] ;  /* 0x0000900001107983 */ /* 0x001f2c0000100c00 */
[----:B-----5:R-:W-:Y:S08]  /*08e0*/  REDUX.SUM UR65, R12 ;  /* 0x000000000c4173c4 */ /* 0x020ff0000000c000 */
[----:B------:R-:W0:Y:S08]  /*08f0*/  REDUX.SUM UR64, R13 ;  /* 0x000000000d4073c4 */ /* 0x000e30000000c000 */
[----:B------:R-:W5:Y:S08]  /*0900*/  REDUX.SUM UR23, R14 ;  /* 0x000000000e1773c4 */ /* 0x000f70000000c000 */
[----:B------:R1:W5:Y:S02]  /*0910*/  REDUX.SUM UR63, R15 ;  /* 0x000000000f3f73c4 */ /* 0x000364000000c000 */
[----:B-1----:R-:W5:Y:S06]  /*0920*/  LDL.128 R12, [R1+0x70] ;  /* 0x00007000010c7983 */ /* 0x002f6c0000100c00 */
[----:B---3--:R-:W-:Y:S08]  /*0930*/  REDUX.SUM UR52, R20 ;  /* 0x00000000143473c4 */ /* 0x008ff0000000c000 */
[----:B------:R-:W-:Y:S08]  /*0940*/  REDUX.SUM UR20, R21 ;  /* 0x00000000151473c4 */ /* 0x000ff0000000c000 */
[----:B------:R-:W-:Y:S08]  /*0950*/  REDUX.SUM UR51, R22 ;  /* 0x00000000163373c4 */ /* 0x000ff0000000c000 */
[----:B------:R1:W-:Y:S02]  /*0960*/  REDUX.SUM UR50, R23 ;  /* 0x00000000173273c4 */ /* 0x0003e4000000c000 */
[----:B-1----:R-:W3:Y:S06]  /*0970*/  LDL.128 R20, [R1+0xb0] ;  /* 0x0000b00001147983 */ /* 0x002eec0000100c00 */
[----:B------:R-:W-:Y:S08]  /*0980*/  REDUX.SUM UR21, R24 ;  /* 0x00000000181573c4 */ /* 0x000ff0000000c000 */
[----:B------:R-:W1:Y:S08]  /*0990*/  REDUX.SUM UR55, R25 ;  /* 0x00000000193773c4 */ /* 0x000e70000000c000 */
[----:B------:R-:W1:Y:S08]  /*09a0*/  REDUX.SUM UR54, R26 ;  /* 0x000000001a3673c4 */ /* 0x000e70000000c000 */
[----:B------:R0:W-:Y:S02]  /*09b0*/  REDUX.SUM UR53, R27 ;  /* 0x000000001b3573c4 */ /* 0x0001e4000000c000 */
[----:B0-----:R-:W3:Y:S06]  /*09c0*/  LDL.128 R24, [R1+0xa0] ;  /* 0x0000a00001187983 */ /* 0x001eec0000100c00 */
[----:B------:R-:W-:Y:S08]  /*09d0*/  REDUX.SUM UR49, R4 ;  /* 0x00000000043173c4 */ /* 0x000ff0000000c000 */
[----:B------:R-:W0:Y:S08]  /*09e0*/  REDUX.SUM UR48, R5 ;  /* 0x00000000053073c4 */ /* 0x000e30000000c000 */
[----:B------:R-:W-:Y:S08]  /*09f0*/  REDUX.SUM UR19, R6 ;  /* 0x00000000061373c4 */ /* 0x000ff0000000c000 */
[----:B------:R1:W-:Y:S02]  /*0a00*/  REDUX.SUM UR47, R7 ;  /* 0x00000000072f73c4 */ /* 0x0003e4000000c000 */
[----:B-1----:R-:W3:Y:S06]  /*0a10*/  LDL.128 R4, [R1+0xc0] ;  /* 0x0000c00001047983 */ /* 0x002eec0000100c00 */
[----:B------:R-:W1:Y:S08]  /*0a20*/  REDUX.SUM UR46, R28 ;  /* 0x000000001c2e73c4 */ /* 0x000e70000000c000 */
[----:B------:R-:W1:Y:S08]  /*0a30*/  REDUX.SUM UR45, R29 ;  /* 0x000000001d2d73c4 */ /* 0x000e70000000c000 */
[----:B------:R-:W-:Y:S08]  /*0a40*/  REDUX.SUM UR44, R30 ;  /* 0x000000001e2c73c4 */ /* 0x000ff0000000c000 */
[----:B------:R0:W1:Y:S02]  /*0a50*/  REDUX.SUM UR18, R31 ;  /* 0x000000001f1273c4 */ /* 0x000064000000c000 */
[----:B0-----:R-:W3:Y:S06]  /*0a60*/  LDL.128 R28, [R1+0xd0] ;  /* 0x0000d000011c7983 */ /* 0x001eec0000100c00 */
        /* <DEDUP_REMOVED lines=10> */
[----:B-----5:R-:W0:Y:S08]  /*0b10*/  REDUX.SUM UR43, R12 ;  /* 0x000000000c2b73c4 */ /* 0x020e30000000c000 */
[----:B------:R-:W5:Y:S08]  /*0b20*/  REDUX.SUM UR42, R13 ;  /* 0x000000000d2a73c4 */ /* 0x000f70000000c000 */
        /* <DEDUP_REMOVED lines=8> */
[----:B------:R-:W1:Y:S08]  /*0bb0*/  REDUX.SUM UR33, R24 ;  /* 0x00000000182173c4 */ /* 0x000e70000000c000 */
[----:B------:R-:W1:Y:S08]  /*0bc0*/  REDUX.SUM UR32, R25 ;  /* 0x00000000192073c4 */ /* 0x000e70000000c000 */
[----:B------:R-:W1:Y:S08]  /*0bd0*/  REDUX.SUM UR15, R26 ;  /* 0x000000001a0f73c4 */ /* 0x000e70000000c000 */
[----:B------:R0:W1:Y:S02]  /*0be0*/  REDUX.SUM UR31, R27 ;  /* 0x000000001b1f73c4 */ /* 0x000064000000c000 */
[----:B0-----:R-:W3:Y:S06]  /*0bf0*/  LDL.128 R24, [R1+0x120] ;  /* 0x0001200001187983 */ /* 0x001eec0000100c00 */
[----:B------:R-:W0:Y:S08]  /*0c00*/  REDUX.SUM UR27, R4 ;  /* 0x00000000041b73c4 */ /* 0x000e30000000c000 */
[----:B------:R-:W0:Y:S08]  /*0c10*/  REDUX.SUM UR77, R5 ;  /* 0x00000000054d73c4 */ /* 0x000e30000000c000 */
[----:B------:R-:W-:Y:S08]  /*0c20*/  REDUX.SUM UR76, R6 ;  /* 0x00000000064c73c4 */ /* 0x000ff0000000c000 */
[----:B------:R1:W0:Y:S02]  /*0c30*/  REDUX.SUM UR75, R7 ;  /* 0x00000000074b73c4 */ /* 0x000224000000c000 */
[----:B-1----:R-:W3:Y:S01]  /*0c40*/  LDL.128 R4, [R1+0x130] ;  /* 0x0001300001047983 */ /* 0x002ee20000100c00 */
[----:B------:R-:W1:Y:S01]  /*0c50*/  S2R R0, SR_LANEID ;  /* 0x0000000000007919 */ /* 0x000e620000000000 */
[----:B------:R-:W-:Y:S01]  /*0c60*/  UIADD3 UR4, UP0, UPT, UR4, 0x4, URZ ;  /* 0x0000000404047890 */ /* 0x000fe2000ff1e0ff */
[----:B------:R-:W-:-:S02]  /*0c70*/  VOTEU.ANY UR6, UPT, PT ;  /* 0x0000000000067886 */ /* 0x000fc400038e0100 */
[----:B------:R-:W-:Y:S02]  /*0c80*/  UFLO.U32 UR6, UR6 ;  /* 0x00000006000672bd */ /* 0x000fe400080e0000 */
[----:B------:R-:W-:Y:S01]  /*0c90*/  UIADD3.X UR5, UPT, UPT, URZ, UR5, URZ, UP0, !UPT ;  /* 0x00000005ff057290 */ /* 0x000fe200087fe4ff */
[----:B------:R-:W0:Y:S08]  /*0ca0*/  LDC.64 R32, c[0x0][0x380] ;  /* 0x0000e000ff207b82 */ /* 0x000e300000000a00 */
[----:B------:R1:W3:Y:S08]  /*0cb0*/  REDUX.SUM UR74, R28 ;  /* 0x000000001c4a73c4 */ /* 0x0002f0000000c000 */
[----:B------:R1:W-:Y:S02]  /*0cc0*/  REDUX.SUM UR26, R29 ;  /* 0x000000001d1a73c4 */ /* 0x0003e4000000c000 */
[----:B-1----:R-:W-:Y:S01]  /*0cd0*/  MOV R28, UR4 ;  /* 0x00000004001c7c02 */ /* 0x002fe20008000f00 */
[----:B------:R-:W-:Y:S01]  /*0ce0*/  IMAD.U32 R29, RZ, RZ, UR5 ;  /* 0x00000005ff1d7e24 */ /* 0x000fe2000f8e00ff */
[----:B------:R-:W-:Y:S01]  /*0cf0*/  ISETP.EQ.U32.AND P0, PT, R0, UR6, PT ;  /* 0x0000000600007c0c */ /* 0x000fe2000bf02070 */
[----:B------:R-:W-:Y:S01]  /*0d00*/  IMAD.U32 R0, RZ, RZ, UR64 ;  /* 0x00000040ff007e24 */ /* 0x000fe2000f8e00ff */
[----:B------:R-:W-:Y:S01]  /*0d10*/  MOV R36, UR59 ;  /* 0x0000003b00247c02 */ /* 0x000fe20008000f00 */
[----:B------:R-:W-:-:S02]  /*0d20*/  IMAD.U32 R34, RZ, RZ, UR22 ;  /* 0x00000016ff227e24 */ /* 0x000fc4000f8e00ff */
[----:B------:R-:W-:Y:S01]  /*0d30*/  IMAD.U32 R37, RZ, RZ, UR58 ;  /* 0x0000003aff257e24 */ /* 0x000fe2000f8e00ff */
[----:B--2---:R1:W2:Y:S02]  /*0d40*/  REDUX.SUM UR71, R8 ;  /* 0x00000000084773c4 */ /* 0x0042a4000000c000 */
[----:B-1----:R-:W-:-:S06]  /*0d50*/  IMAD.U32 R8, RZ, RZ, UR65 ;  /* 0x00000041ff087e24 */ /* 0x002fcc000f8e00ff */
[----:B------:R-:W-:Y:S01]  /*0d60*/  REDUX.SUM UR70, R9 ;  /* 0x00000000094673c4 */ /* 0x000fe2000000c000 */
[----:B0-----:R0:W-:Y:S07]  /*0d70*/  @P0 REDG.E.ADD.STRONG.GPU desc[UR8][R32.64], R8 ;  /* 0x000000082000098e */ /* 0x0011ee000c12e108 */
[----:B------:R-:W-:Y:S01]  /*0d80*/  REDUX.SUM UR25, R10 ;  /* 0x000000000a1973c4 */ /* 0x000fe2000000c000 */
[----:B------:R-:W-:Y:S01]  /*0d90*/  MOV R2, UR23 ;  /* 0x0000001700027c02 */ /* 0x000fe20008000f00 */
[----:B------:R-:W-:Y:S01]  /*0da0*/  IMAD.U32 R3, RZ, RZ, UR63 ;  /* 0x0000003fff037e24 */ /* 0x000fe2000f8e00ff */
[----:B------:R-:W-:Y:S01]  /*0db0*/  @P0 REDG.E.ADD.STRONG.GPU desc[UR8][R28.64], R0 ;  /* 0x000000001c00098e */ /* 0x000fe2000c12e108 */
[----:B------:R-:W-:-:S03]  /*0dc0*/  IMAD.U32 R35, RZ, RZ, UR55 ;  /* 0x00000037ff237e24 */ /* 0x000fc6000f8e00ff */
[----:B------:R-:W-:Y:S01]  /*0dd0*/  @P0 REDG.E.ADD.STRONG.GPU desc[UR8][R28.64+0x4], R2 ;  /* 0x000004021c00098e */ /* 0x000fe2000c12e108 */
[----:B------:R0:W-:Y:S03]  /*0de0*/  REDUX.SUM UR69, R11 ;  /* 0x000000000b4573c4 */ /* 0x0001e6000000c000 */
[----:B------:R-:W-:Y:S05]  /*0df0*/  @P0 REDG.E.ADD.STRONG.GPU desc[UR8][R28.64+0x8], R3 ;  /* 0x000008031c00098e */ /* 0x000fea000c12e108 */
[----:B----4-:R-:W-:Y:S01]  /*0e00*/  REDUX.SUM UR6, R16 ;  /* 0x00000000100673c4 */ /* 0x010fe2000000c000 */
[----:B0-----:R-:W4:Y:S07]  /*0e10*/  LDL.128 R8, [R1+0x160] ;  /* 0x0001600001087983 */ /* 0x001f2e0000100c00 */
[----:B------:R-:W-:Y:S08]  /*0e20*/  REDUX.SUM UR65, R17 ;  /* 0x00000000114173c4 */ /* 0x000ff0000000c000 */
[----:B------:R-:W-:Y:S08]  /*0e30*/  REDUX.SUM UR4, R18 ;  /* 0x00000000120473c4 */ /* 0x000ff0000000c000 */
[----:B------:R0:W-:Y:S02]  /*0e40*/  REDUX.SUM UR5, R19 ;  /* 0x00000000130573c4 */ /* 0x0001e4000000c000 */
[----:B0-----:R-:W2:Y:S06]  /*0e50*/  LDL.128 R16, [R1+0x140] ;  /* 0x0001400001107983 */ /* 0x001eac0000100c00 */
[----:B-----5:R-:W-:Y:S08]  /*0e60*/  REDUX.SUM UR68, R12 ;  /* 0x000000000c4473c4 */ /* 0x020ff0000000c000 */
[----:B------:R-:W-:Y:S08]  /*0e70*/  REDUX.SUM UR67, R13 ;  /* 0x000000000d4373c4 */ /* 0x000ff0000000c000 */
[----:B------:R-:W-:Y:S08]  /*0e80*/  REDUX.SUM UR66, R14 ;  /* 0x000000000e4273c4 */ /* 0x000ff0000000c000 */
[----:B------:R0:W-:Y:S02]  /*0e90*/  REDUX.SUM UR24, R15 ;  /* 0x000000000f1873c4 */ /* 0x0001e4000000c000 */
[----:B0-----:R-:W5:Y:S06]  /*0ea0*/  LDL.128 R12, [R1+0x150] ;  /* 0x00015000010c7983 */ /* 0x001f6c0000100c00 */
[----:B---3--:R0:W-:Y:S02]  /*0eb0*/  REDUX.SUM UR64, R20 ;  /* 0x00000000144073c4 */ /* 0x0081e4000000c000 */
[----:B0-----:R-:W-:-:S06]  /*0ec0*/  IMAD.U32 R20, RZ, RZ, UR62 ;  /* 0x0000003eff147e24 */ /* 0x001fcc000f8e00ff */
[----:B------:R0:W-:Y:S01]  /*0ed0*/  REDUX.SUM UR62, R23 ;  /* 0x00000000173e73c4 */ /* 0x0001e2000000c000 */
[----:B------:R1:W-:Y:S01]  /*0ee0*/  @P0 REDG.E.ADD.STRONG.GPU desc[UR8][R28.64+0xc], R20 ;  /* 0x00000c141c00098e */ /* 0x0003e2000c12e108 */
[----:B0-----:R-:W-:-:S06]  /*0ef0*/  MOV R23, UR61 ;  /* 0x0000003d00177c02 */ /* 0x001fcc0008000f00 */
[----:B------:R0:W-:Y:S08]  /*0f00*/  REDUX.SUM UR22, R26 ;  /* 0x000000001a1673c4 */ /* 0x0001f0000000c000 */
[----:B------:R3:W-:Y:S01]  /*0f10*/  REDUX.SUM UR59, R27 ;  /* 0x000000001b3b73c4 */ /* 0x0007e2000000c000 */
[----:B0-----:R-:W-:-:S07]  /*0f20*/  MOV R26, UR56 ;  /* 0x00000038001a7c02 */ /* 0x001fce0008000f00 */
[----:B------:R-:W-:Y:S01]  /*0f30*/  REDUX.SUM UR58, R4 ;  /* 0x00000000043a73c4 */ /* 0x000fe2000000c000 */
[----:B---3--:R-:W-:Y:S01]  /*0f40*/  IMAD.U32 R27, RZ, RZ, UR21 ;  /* 0x00000015ff1b7e24 */ /* 0x008fe2000f8e00ff */
[----:B-1----:R-:W-:-:S06]  /*0f50*/  MOV R20, UR54 ;  /* 0x0000003600147c02 */ /* 0x002fcc0008000f00 */
[----:B------:R-:W0:Y:S08]  /*0f60*/  REDUX.SUM UR73, R30 ;  /* 0x000000001e4973c4 */ /* 0x000e30000000c000 */
[----:B------:R-:W-:Y:S01]  /*0f70*/  REDUX.SUM UR63, R22 ;  /* 0x00000000163f73c4 */ /* 0x000fe2000000c000 */
[----:B------:R-:W-:Y:S01]  /*0f80*/  MOV R32, UR48 ;  /* 0x0000003000207c02 */ /* 0x000fe20008000f00 */
[----:B------:R-:W-:Y:S01]  /*0f90*/  IMAD.U32 R38, RZ, RZ, UR46 ;  /* 0x0000002eff267e24 */ /* 0x000fe2000f8e00ff */
[----:B------:R-:W-:-:S05]  /*0fa0*/  MOV R33, UR47 ;  /* 0x0000002f00217c02 */ /* 0x000fca0008000f00 */
[----:B------:R-:W1:Y:S01]  /*0fb0*/  REDUX.SUM UR72, R31 ;  /* 0x000000001f4873c4 */ /* 0x000e62000000c000 */
[----:B------:R-:W-:Y:S01]  /*0fc0*/  MOV R0, UR20 ;  /* 0x0000001400007c02 */ /* 0x000fe20008000f00 */
[----:B------:R-:W-:Y:S01]  /*0fd0*/  IMAD.U32 R2, RZ, RZ, UR51 ;  /* 0x00000033ff027e24 */ /* 0x000fe2000f8e00ff */
[----:B------:R-:W-:Y:S01]  /*0fe0*/  MOV R3, UR50 ;  /* 0x0000003200037c02 */ /* 0x000fe20008000f00 */
[----:B------:R3:W-:Y:S04]  /*0ff0*/  @P0 REDG.E.ADD.STRONG.GPU desc[UR8][R28.64+0x10], R23 ;  /* 0x000010171c00098e */ /* 0x0007e8000c12e108 */
[----:B------:R0:W-:Y:S02]  /*1000*/  REDUX.SUM UR61, R24 ;  /* 0x00000000183d73c4 */ /* 0x0001e4000000c000 */
[----:B0-----:R-:W-:-:S06]  /*1010*/  IMAD.U32 R24, RZ, RZ, UR57 ;  /* 0x00000039ff187e24 */ /* 0x001fcc000f8e00ff */
[----:B------:R-:W-:Y:S08]  /*1020*/  REDUX.SUM UR57, R5 ;  /* 0x00000000053973c4 */ /* 0x000ff0000000c000 */
[----:B------:R-:W-:Y:S08]  /*1030*/  REDUX.SUM UR56, R6 ;  /* 0x00000000063873c4 */ /* 0x000ff0000000c000 */
[----:B------:R0:W-:Y:S02]  /*1040*/  REDUX.SUM UR21, R7 ;  /* 0x00000000071573c4 */ /* 0x0001e4000000c000 */
[----:B0-----:R-:W5:Y:S01]  /*1050*/  LDL.128 R4, [R1+0x170] ;  /* 0x0001700001047983 */ /* 0x001f620000100c00 */
[----:B------:R-:W-:-:S05]  /*1060*/  IMAD.U32 R30, RZ, RZ, UR60 ;  /* 0x0000003cff1e7e24 */ /* 0x000fca000f8e00ff */
[----:B------:R0:W-:Y:S01]  /*1070*/  REDUX.SUM UR60, R25 ;  /* 0x00000000193c73c4 */ /* 0x0001e2000000c000 */
[----:B------:R-:W-:Y:S02]  /*1080*/  IMAD.U32 R22, RZ, RZ, UR53 ;  /* 0x00000035ff167e24 */ /* 0x000fe4000f8e00ff */
[----:B------:R-:W-:Y:S01]  /*1090*/  IMAD.U32 R31, RZ, RZ, UR19 ;  /* 0x00000013ff1f7e24 */ /* 0x000fe2000f8e00ff */
[----:B------:R1:W-:Y:S01]  /*10a0*/  @P0 REDG.E.ADD.STRONG.GPU desc[UR8][R28.64+0x14], R30 ;  /* 0x0000141e1c00098e */ /* 0x0003e2000c12e108 */
[----:B0-----:R-:W-:-:S03]  /*10b0*/  IMAD.U32 R25, RZ, RZ, UR52 ;  /* 0x00000034ff197e24 */ /* 0x001fc6000f8e00ff */
[----:B------:R0:W5:Y:S01]  /*10c0*/  REDUX.SUM UR23, R21 ;  /* 0x00000000151773c4 */ /* 0x000162000000c000 */
[----:B------:R-:W-:Y:S01]  /*10d0*/  @P0 REDG.E.ADD.STRONG.GPU desc[UR8][R28.64+0x18], R34 ;  /* 0x000018221c00098e */ /* 0x000fe2000c12e108 */
[----:B---3--:R-:W-:-:S03]  /*10e0*/  MOV R23, UR45 ;  /* 0x0000002d00177c02 */ /* 0x008fc60008000f00 */
[----:B------:R-:W-:Y:S01]  /*10f0*/  @P0 REDG.E.ADD.STRONG.GPU desc[UR8][R28.64+0x1c], R36 ;  /* 0x00001c241c00098e */ /* 0x000fe2000c12e108 */
[----:B0-----:R-:W-:-:S03]  /*1100*/  IMAD.U32 R21, RZ, RZ, UR49 ;  /* 0x00000031ff157e24 */ /* 0x001fc6000f8e00ff */
[----:B------:R0:W-:Y:S01]  /*1110*/  @P0 REDG.E.ADD.STRONG.GPU desc[UR8][R28.64+0x20], R37 ;  /* 0x000020251c00098e */ /* 0x0001e2000c12e108 */
[----:B-1----:R-:W-:-:S03]  /*1120*/  MOV R30, UR18 ;  /* 0x00000012001e7c02 */ /* 0x002fc60008000f00 */
[----:B------:R1:W-:Y:S04]  /*1130*/  @P0 REDG.E.ADD.STRONG.GPU desc[UR8][R28.64+0x24], R24 ;  /* 0x000024181c00098e */ /* 0x0003e8000c12e108 */
[----:B------:R-:W-:Y:S01]  /*1140*/  @P0 REDG.E.ADD.STRONG.GPU desc[UR8][R28.64+0x28], R26 ;  /* 0x0000281a1c00098e */ /* 0x000fe2000c12e108 */
[----:B0-----:R-:W-:-:S03]  /*1150*/  IMAD.U32 R37, RZ, RZ, UR43 ;  /* 0x0000002bff257e24 */ /* 0x001fc6000f8e00ff */
[----:B------:R-:W-:Y:S01]  /*1160*/  @P0 REDG.E.ADD.STRONG.GPU desc[UR8][R28.64+0x2c], R27 ;  /* 0x00002c1b1c00098e */ /* 0x000fe2000c12e108 */
[----:B-1----:R-:W-:-:S03]  /*1170*/  IMAD.U32 R24, RZ, RZ, UR44 ;  /* 0x0000002cff187e24 */ /* 0x002fc6000f8e00ff */
[----:B------:R-:W-:Y:S04]  /*1180*/  @P0 REDG.E.ADD.STRONG.GPU desc[UR8][R28.64+0x30], R35 ;  /* 0x000030231c00098e */ /* 0x000fe8000c12e108 */
[----:B------:R-:W-:Y:S04]  /*1190*/  @P0 REDG.E.ADD.STRONG.GPU desc[UR8][R28.64+0x34], R20 ;  /* 0x000034141c00098e */ /* 0x000fe8000c12e108 */
[----:B------:R-:W-:Y:S04]  /*11a0*/  @P0 REDG.E.ADD.STRONG.GPU desc[UR8][R28.64+0x38], R22 ;  /* 0x000038161c00098e */ /* 0x000fe8000c12e108 */
[----:B------:R-:W-:Y:S01]  /*11b0*/  @P0 REDG.E.ADD.STRONG.GPU desc[UR8][R28.64+0x3c], R25 ;  /* 0x00003c191c00098e */ /* 0x000fe2000c12e108 */
[----:B----4-:R-:W-:Y:S03]  /*11c0*/  REDUX.SUM UR48, R8 ;  /* 0x00000000083073c4 */ /* 0x010fe6000000c000 */
[----:B------:R-:W-:Y:S05]  /*11d0*/  @P0 REDG.E.ADD.STRONG.GPU desc[UR8][R28.64+0x40], R0 ;  /* 0x000040001c00098e */ /* 0x000fea000c12e108 */
[----:B------:R-:W-:Y:S01]  /*11e0*/  REDUX.SUM UR19, R9 ;  /* 0x00000000091373c4 */ /* 0x000fe2000000c000 */
[----:B------:R0:W-:Y:S07]  /*11f0*/  @P0 REDG.E.ADD.STRONG.GPU desc[UR8][R28.64+0x44], R2 ;  /* 0x000044021c00098e */ /* 0x0001ee000c12e108 */
[----:B--2---:R-:W1:Y:S01]  /*1200*/  REDUX.SUM UR55, R16 ;  /* 0x00000000103773c4 */ /* 0x004e62000000c000 */
[----:B------:R2:W-:Y:S07]  /*1210*/  @P0 REDG.E.ADD.STRONG.GPU desc[UR8][R28.64+0x48], R3 ;  /* 0x000048031c00098e */ /* 0x0005ee000c12e108 */
[----:B------:R-:W3:Y:S08]  /*1220*/  REDUX.SUM UR54, R17 ;  /* 0x00000000113673c4 */ /* 0x000ef0000000c000 */
[----:B------:R-:W4:Y:S08]  /*1230*/  REDUX.SUM UR53, R18 ;  /* 0x00000000123573c4 */ /* 0x000f30000000c000 */
[----:B------:R0:W4:Y:S08]  /*1240*/  REDUX.SUM UR52, R19 ;  /* 0x00000000133473c4 */ /* 0x000130000000c000 */
[----:B------:R-:W-:Y:S01]  /*1250*/  REDUX.SUM UR47, R10 ;  /* 0x000000000a2f73c4 */ /* 0x000fe2000000c000 */
[----:B0-----:R-:W3:Y:S07]  /*1260*/  LDL.128 R16, [R1+0x180] ;  /* 0x0001800001107983 */ /* 0x001eee0000100c00 */
[----:B------:R0:W-:Y:S08]  /*1270*/  REDUX.SUM UR46, R11 ;  /* 0x000000000b2e73c4 */ /* 0x0001f0000000c000 */
[----:B-----5:R-:W5:Y:S01]  /*1280*/  REDUX.SUM UR20, R12 ;  /* 0x000000000c1473c4 */ /* 0x020f62000000c000 */
[----:B0-----:R-:W4:Y:S07]  /*1290*/  LDL.128 R8, [R1+0x1a0] ;  /* 0x0001a00001087983 */ /* 0x001f2e0000100c00 */
[----:B------:R-:W0:Y:S08]  /*12a0*/  REDUX.SUM UR51, R13 ;  /* 0x000000000d3373c4 */ /* 0x000e30000000c000 */
[----:B------:R-:W0:Y:S08]  /*12b0*/  REDUX.SUM UR50, R14 ;  /* 0x000000000e3273c4 */ /* 0x000e30000000c000 */
[----:B------:R2:W0:Y:S08]  /*12c0*/  REDUX.SUM UR49, R15 ;  /* 0x000000000f3173c4 */ /* 0x000430000000c000 */
[----:B------:R-:W0:Y:S01]  /*12d0*/  REDUX.SUM UR45, R4 ;  /* 0x00000000042d73c4 */ /* 0x000e22000000c000 */
[----:B--2---:R-:W2:Y:S07]  /*12e0*/  LDL.128 R12, [R1+0x190] ;  /* 0x00019000010c7983 */ /* 0x004eae0000100c00 */
[----:B------:R-:W0:Y:S08]  /*12f0*/  REDUX.SUM UR44, R5 ;  /* 0x00000000052c73c4 */ /* 0x000e30000000c000 */
[----:B------:R-:W0:Y:S08]  /*1300*/  REDUX.SUM UR18, R6 ;  /* 0x00000000061273c4 */ /* 0x000e30000000c000 */
[----:B------:R1:W0:Y:S01]  /*1310*/  REDUX.SUM UR43, R7 ;  /* 0x00000000072b73c4 */ /* 0x000222000000c000 */
[----:B------:R-:W-:Y:S01]  /*1320*/  MOV R2, UR42 ;  /* 0x0000002a00027c02 */ /* 0x000fe20008000f00 */
[----:B------:R-:W-:Y:S01]  /*1330*/  IMAD.U32 R3, RZ, RZ, UR41 ;  /* 0x00000029ff037e24 */ /* 0x000fe2000f8e00ff */
[----:B------:R-:W-:Y:S01]  /*1340*/  MOV R27, UR40 ;  /* 0x00000028001b7c02 */ /* 0x000fe20008000f00 */
[----:B------:R-:W-:Y:S01]  /*1350*/  IMAD.U32 R36, RZ, RZ, UR17 ;  /* 0x00000011ff247e24 */ /* 0x000fe2000f8e00ff */
[----:B------:R-:W-:Y:S01]  /*1360*/  MOV R20, UR16 ;  /* 0x0000001000147c02 */ /* 0x000fe20008000f00 */
[----:B------:R-:W-:Y:S01]  /*1370*/  IMAD.U32 R22, RZ, RZ, UR35 ;  /* 0x00000023ff167e24 */ /* 0x000fe2000f8e00ff */
[----:B------:R-:W-:Y:S01]  /*1380*/  MOV R25, UR34 ;  /* 0x0000002200197c02 */ /* 0x000fe20008000f00 */
[----:B-1----:R-:W5:Y:S01]  /*1390*/  LDL.128 R4, [R1+0x1b0] ;  /* 0x0001b00001047983 */ /* 0x002f620000100c00 */
[----:B------:R-:W-:Y:S01]  /*13a0*/  IMAD.U32 R34, RZ, RZ, UR33 ;  /* 0x00000021ff227e24 */ /* 0x000fe2000f8e00ff */
[----:B------:R-:W-:Y:S01]  /*13b0*/  MOV R0, UR39 ;  /* 0x0000002700007c02 */ /* 0x000fe20008000f00 */
[----:B------:R-:W-:Y:S01]  /*13c0*/  IMAD.U32 R35, RZ, RZ, UR36 ;  /* 0x00000024ff237e24 */ /* 0x000fe2000f8e00ff */
[----:B------:R1:W-:Y:S01]  /*13d0*/  @P0 REDG.E.ADD.STRONG.GPU desc[UR8][R28.64+0x4c], R21 ;  /* 0x00004c151c00098e */ /* 0x0003e2000c12e108 */
[----:B------:R-:W-:-:S03]  /*13e0*/  MOV R26, UR37 ;  /* 0x00000025001a7c02 */ /* 0x000fc60008000f00 */
[----:B------:R-:W-:Y:S04]  /*13f0*/  @P0 REDG.E.ADD.STRONG.GPU desc[UR8][R28.64+0x50], R32 ;  /* 0x000050201c00098e */ /* 0x000fe8000c12e108 */
[----:B------:R0:W-:Y:S01]  /*1400*/  @P0 REDG.E.ADD.STRONG.GPU desc[UR8][R28.64+0x54], R31 ;  /* 0x0000541f1c00098e */ /* 0x0001e2000c12e108 */
[----:B-1----:R-:W-:-:S03]  /*1410*/  IMAD.U32 R21, RZ, RZ, UR38 ;  /* 0x00000026ff157e24 */ /* 0x002fc6000f8e00ff */
[----:B------:R1:W-:Y:S04]  /*1420*/  @P0 REDG.E.ADD.STRONG.GPU desc[UR8][R28.64+0x58], R33 ;  /* 0x000058211c00098e */ /* 0x0003e8000c12e108 */
[----:B------:R-:W-:Y:S04]  /*1430*/  @P0 REDG.E.ADD.STRONG.GPU desc[UR8][R28.64+0x5c], R38 ;  /* 0x00005c261c00098e */ /* 0x000fe8000c12e108 */
[----:B------:R1:W-:Y:S04]  /*1440*/  @P0 REDG.E.ADD.STRONG.GPU desc[UR8][R28.64+0x60], R23 ;  /* 0x000060171c00098e */ /* 0x0003e8000c12e108 */
[----:B------:R-:W-:Y:S01]  /*1450*/  @P0 REDG.E.ADD.STRONG.GPU desc[UR8][R28.64+0x64], R24 ;  /* 0x000064181c00098e */ /* 0x000fe2000c12e108 */
[----:B0-----:R-:W-:-:S03]  /*1460*/  MOV R31, UR32 ;  /* 0x00000020001f7c02 */ /* 0x001fc60008000f00 */
[----:B------:R-:W-:Y:S01]  /*1470*/  @P0 REDG.E.ADD.STRONG.GPU desc[UR8][R28.64+0x68], R30 ;  /* 0x0000681e1c00098e */ /* 0x000fe2000c12e108 */
[----:B-1----:R-:W-:-:S03]  /*1480*/  IMAD.U32 R33, RZ, RZ, UR30 ;  /* 0x0000001eff217e24 */ /* 0x002fc6000f8e00ff */
[----:B------:R-:W-:Y:S01]  /*1490*/  @P0 REDG.E.ADD.STRONG.GPU desc[UR8][R28.64+0x6c], R37 ;  /* 0x00006c251c00098e */ /* 0x000fe2000c12e108 */
[----:B------:R-:W-:-:S03]  /*14a0*/  IMAD.U32 R23, RZ, RZ, UR15 ;  /* 0x0000000fff177e24 */ /* 0x000fc6000f8e00ff */
[----:B------:R0:W-:Y:S04]  /*14b0*/  @P0 REDG.E.ADD.STRONG.GPU desc[UR8][R28.64+0x70], R2 ;  /* 0x000070021c00098e */ /* 0x0001e8000c12e108 */
[----:B------:R1:W-:Y:S04]  /*14c0*/  @P0 REDG.E.ADD.STRONG.GPU desc[UR8][R28.64+0x74], R3 ;  /* 0x000074031c00098e */ /* 0x0003e8000c12e108 */
[----:B------:R-:W-:Y:S01]  /*14d0*/  @P0 REDG.E.ADD.STRONG.GPU desc[UR8][R28.64+0x78], R27 ;  /* 0x0000781b1c00098e */ /* 0x000fe2000c12e108 */
[----:B0-----:R-:W-:-:S03]  /*14e0*/  MOV R2, UR31 ;  /* 0x0000001f00027c02 */ /* 0x001fc60008000f00 */
[----:B------:R-:W-:Y:S04]  /*14f0*/  @P0 REDG.E.ADD.STRONG.GPU desc[UR8][R28.64+0x7c], R36 ;  /* 0x00007c241c00098e */ /* 0x000fe8000c12e108 */
[----:B------:R-:W-:Y:S04]  /*1500*/  @P0 REDG.E.ADD.STRONG.GPU desc[UR8][R28.64+0x80], R0 ;  /* 0x000080001c00098e */ /* 0x000fe8000c12e108 */
[----:B------:R0:W-:Y:S04]  /*1510*/  @P0 REDG.E.ADD.STRONG.GPU desc[UR8][R28.64+0x84], R21 ;  /* 0x000084151c00098e */ /* 0x0001e8000c12e108 */
[----:B------:R-:W-:Y:S04]  /*1520*/  @P0 REDG.E.ADD.STRONG.GPU desc[UR8][R28.64+0x88], R26 ;  /* 0x0000881a1c00098e */ /* 0x000fe8000c12e108 */
[----:B------:R-:W-:Y:S01]  /*1530*/  @P0 REDG.E.ADD.STRONG.GPU desc[UR8][R28.64+0x8c], R35 ;  /* 0x00008c231c00098e */ /* 0x000fe2000c12e108 */
[----:B---3--:R-:W3:Y:S03]  /*1540*/  REDUX.SUM UR42, R16 ;  /* 0x00000000102a73c4 */ /* 0x008ee6000000c000 */
[----:B------:R-:W-:Y:S05]  /*1550*/  @P0 REDG.E.ADD.STRONG.GPU desc[UR8][R28.64+0x90], R20 ;  /* 0x000090141c00098e */ /* 0x000fea000c12e108 */
[----:B------:R-:W3:Y:S01]  /*1560*/  REDUX.SUM UR41, R17 ;  /* 0x00000000112973c4 */ /* 0x000ee2000000c000 */
[----:B------:R-:W-:Y:S07]  /*1570*/  @P0 REDG.E.ADD.STRONG.GPU desc[UR8][R28.64+0x94], R22 ;  /* 0x000094161c00098e */ /* 0x000fee000c12e108 */
[----:B------:R-:W3:Y:S01]  /*1580*/  REDUX.SUM UR40, R18 ;  /* 0x00000000122873c4 */ /* 0x000ee2000000c000 */
[----:B------:R0:W-:Y:S07]  /*1590*/  @P0 REDG.E.ADD.STRONG.GPU desc[UR8][R28.64+0x98], R25 ;  /* 0x000098191c00098e */ /* 0x0001ee000c12e108 */
[----:B------:R1:W3:Y:S08]  /*15a0*/  REDUX.SUM UR17, R19 ;  /* 0x00000000131173c4 */ /* 0x0002f0000000c000 */
[----:B----4-:R-:W-:Y:S01]  /*15b0*/  REDUX.SUM UR16, R8 ;  /* 0x00000000081073c4 */ /* 0x010fe2000000c000 */
[----:B-1----:R-:W4:Y:S07]  /*15c0*/  LDL.128 R16, [R1+0x1c0] ;  /* 0x0001c00001107983 */ /* 0x002f2e0000100c00 */
[----:B------:R-:W-:Y:S08]  /*15d0*/  REDUX.SUM UR35, R9 ;  /* 0x00000000092373c4 */ /* 0x000ff0000000c000 */
[----:B------:R-:W-:Y:S08]  /*15e0*/  REDUX.SUM UR34, R10 ;  /* 0x000000000a2273c4 */ /* 0x000ff0000000c000 */
[----:B------:R1:W-:Y:S08]  /*15f0*/  REDUX.SUM UR33, R11 ;  /* 0x000000000b2173c4 */ /* 0x0003f0000000c000 */
[----:B--2---:R-:W2:Y:S01]  /*1600*/  REDUX.SUM UR39, R12 ;  /* 0x000000000c2773c4 */ /* 0x004ea2000000c000 */
[----:B-1----:R-:W3:Y:S07]  /*1610*/  LDL.128 R8, [R1+0x1d0] ;  /* 0x0001d00001087983 */ /* 0x002eee0000100c00 */
[----:B------:R-:W1:Y:S08]  /*1620*/  REDUX.SUM UR38, R13 ;  /* 0x000000000d2673c4 */ /* 0x000e70000000c000 */
[----:B------:R-:W1:Y:S08]  /*1630*/  REDUX.SUM UR37, R14 ;  /* 0x000000000e2573c4 */ /* 0x000e70000000c000 */
[----:B------:R0:W1:Y:S08]  /*1640*/  REDUX.SUM UR36, R15 ;  /* 0x000000000f2473c4 */ /* 0x000070000000c000 */
[----:B-----5:R-:W-:Y:S01]  /*1650*/  REDUX.SUM UR32, R4 ;  /* 0x00000000042073c4 */ /* 0x020fe2000000c000 */
[----:B0-----:R-:W5:Y:S07]  /*1660*/  LDL.128 R12, [R1+0x1e0] ;  /* 0x0001e000010c7983 */ /* 0x001f6e0000100c00 */
[----:B------:R-:W0:Y:S08]  /*1670*/  REDUX.SUM UR15, R5 ;  /* 0x00000000050f73c4 */ /* 0x000e30000000c000 */
[----:B------:R-:W-:Y:S01]  /*1680*/  REDUX.SUM UR30, R7 ;  /* 0x00000000071e73c4 */ /* 0x000fe2000000c000 */
[----:B------:R-:W-:Y:S01]  /*1690*/  MOV R3, UR29 ;  /* 0x0000001d00037c02 */ /* 0x000fe20008000f00 */
[----:B------:R-:W-:Y:S06]  /*16a0*/  @P0 REDG.E.ADD.STRONG.GPU desc[UR8][R28.64+0x9c], R34 ;  /* 0x00009c221c00098e */ /* 0x000fec000c12e108 */
[----:B------:R2:W0:Y:S01]  /*16b0*/  REDUX.SUM UR31, R6 ;  /* 0x00000000061f73c4 */ /* 0x000422000000c000 */
[----:B------:R1:W-:Y:S01]  /*16c0*/  @P0 REDG.E.ADD.STRONG.GPU desc[UR8][R28.64+0xa0], R31 ;  /* 0x0000a01f1c00098e */ /* 0x0003e2000c12e108 */
[----:B------:R-:W-:Y:S01]  /*16d0*/  IMAD.U32 R21, RZ, RZ, UR28 ;  /* 0x0000001cff157e24 */ /* 0x000fe2000f8e00ff */
[----:B------:R-:W-:Y:S01]  /*16e0*/  MOV R27, UR14 ;  /* 0x0000000e001b7c02 */ /* 0x000fe20008000f00 */
[----:B------:R-:W-:Y:S01]  /*16f0*/  IMAD.U32 R25, RZ, RZ, UR27 ;  /* 0x0000001bff197e24 */ /* 0x000fe2000f8e00ff */
[----:B------:R1:W-:Y:S04]  /*1700*/  @P0 REDG.E.ADD.STRONG.GPU desc[UR8][R28.64+0xa4], R23 ;  /* 0x0000a4171c00098e */ /* 0x0003e8000c12e108 */
[----:B--2---:R-:W2:Y:S04]  /*1710*/  LDL.128 R4, [R1+0x1f0] ;  /* 0x0001f00001047983 */ /* 0x004ea80000100c00 */
[----:B------:R-:W-:Y:S01]  /*1720*/  @P0 REDG.E.ADD.STRONG.GPU desc[UR8][R28.64+0xa8], R2 ;  /* 0x0000a8021c00098e */ /* 0x000fe2000c12e108 */
[----:B-1----:R-:W-:-:S03]  /*1730*/  MOV R31, UR77 ;  /* 0x0000004d001f7c02 */ /* 0x002fc60008000f00 */
[----:B------:R1:W-:Y:S01]  /*1740*/  @P0 REDG.E.ADD.STRONG.GPU desc[UR8][R28.64+0xac], R33 ;  /* 0x0000ac211c00098e */ /* 0x0003e2000c12e108 */
[----:B------:R-:W-:Y:S01]  /*1750*/  MOV R23, UR75 ;  /* 0x0000004b00177c02 */ /* 0x000fe20008000f00 */
[----:B------:R-:W-:Y:S02]  /*1760*/  IMAD.U32 R35, RZ, RZ, UR74 ;  /* 0x0000004aff237e24 */ /* 0x000fe4000f8e00ff */
[----:B------:R0:W-:Y:S04]  /*1770*/  @P0 REDG.E.ADD.STRONG.GPU desc[UR8][R28.64+0xb0], R3 ;  /* 0x0000b0031c00098e */ /* 0x0001e8000c12e108 */
[----:B------:R0:W-:Y:S04]  /*1780*/  @P0 REDG.E.ADD.STRONG.GPU desc[UR8][R28.64+0xb4], R21 ;  /* 0x0000b4151c00098e */ /* 0x0001e8000c12e108 */
[----:B------:R0:W-:Y:S01]  /*1790*/  @P0 REDG.E.ADD.STRONG.GPU desc[UR8][R28.64+0xb8], R27 ;  /* 0x0000b81b1c00098e */ /* 0x0001e2000c12e108 */
[----:B-1----:R-:W-:-:S03]  /*17a0*/  IMAD.U32 R33, RZ, RZ, UR71 ;  /* 0x00000047ff217e24 */ /* 0x002fc6000f8e00ff */
[----:B------:R1:W-:Y:S01]  /*17b0*/  @P0 REDG.E.ADD.STRONG.GPU desc[UR8][R28.64+0xbc], R25 ;  /* 0x0000bc191c00098e */ /* 0x0003e2000c12e108 */
[----:B0-----:R-:W-:-:S03]  /*17c0*/  MOV R3, UR26 ;  /* 0x0000001a00037c02 */ /* 0x001fc60008000f00 */
[----:B------:R0:W-:Y:S01]  /*17d0*/  @P0 REDG.E.ADD.STRONG.GPU desc[UR8][R28.64+0xc0], R31 ;  /* 0x0000c01f1c00098e */ /* 0x0001e2000c12e108 */
[----:B------:R-:W-:Y:S01]  /*17e0*/  IMAD.U32 R21, RZ, RZ, UR73 ;  /* 0x00000049ff157e24 */ /* 0x000fe2000f8e00ff */
[----:B------:R-:W-:Y:S02]  /*17f0*/  MOV R37, UR70 ;  /* 0x0000004600257c02 */ /* 0x000fe40008000f00 */
[----:B------:R-:W-:Y:S02]  /*1800*/  MOV R27, UR72 ;  /* 0x00000048001b7c02 */ /* 0x000fe40008000f00 */
[----:B-1----:R-:W-:Y:S01]  /*1810*/  MOV R25, UR67 ;  /* 0x0000004300197c02 */ /* 0x002fe20008000f00 */
[----:B0-----:R-:W-:Y:S01]  /*1820*/  IMAD.U32 R31, RZ, RZ, UR66 ;  /* 0x00000042ff1f7e24 */ /* 0x001fe2000f8e00ff */
[----:B----4-:R0:W-:Y:S02]  /*1830*/  REDUX.SUM UR28, R17 ;  /* 0x00000000111c73c4 */ /* 0x0101e4000000c000 */
[----:B0-----:R-:W-:-:S06]  /*1840*/  IMAD.U32 R17, RZ, RZ, UR76 ;  /* 0x0000004cff117e24 */ /* 0x001fcc000f8e00ff */
[----:B------:R0:W-:Y:S01]  /*1850*/  REDUX.SUM UR27, R19 ;  /* 0x00000000131b73c4 */ /* 0x0001e2000000c000 */
[----:B------:R1:W-:Y:S04]  /*1860*/  @P0 REDG.E.ADD.STRONG.GPU desc[UR8][R28.64+0xc4], R17 ;  /* 0x0000c4111c00098e */ /* 0x0003e8000c12e108 */
[----:B------:R4:W-:Y:S01]  /*1870*/  @P0 REDG.E.ADD.STRONG.GPU desc[UR8][R28.64+0xc8], R23 ;  /* 0x0000c8171c00098e */ /* 0x0009e2000c12e108 */
[----:B0-----:R-:W-:-:S03]  /*1880*/  MOV R19, UR69 ;  /* 0x0000004500137c02 */ /* 0x001fc60008000f00 */
[----:B------:R-:W-:Y:S04]  /*1890*/  @P0 REDG.E.ADD.STRONG.GPU desc[UR8][R28.64+0xcc], R35 ;  /* 0x0000cc231c00098e */ /* 0x000fe8000c12e108 */
[----:B------:R0:W-:Y:S01]  /*18a0*/  @P0 REDG.E.ADD.STRONG.GPU desc[UR8][R28.64+0xd0], R3 ;  /* 0x0000d0031c00098e */ /* 0x0001e2000c12e108 */
[----:B-1----:R-:W-:-:S03]  /*18b0*/  IMAD.U32 R17, RZ, RZ, UR25 ;  /* 0x00000019ff117e24 */ /* 0x002fc6000f8e00ff */
[----:B------:R1:W-:Y:S01]  /*18c0*/  @P0 REDG.E.ADD.STRONG.GPU desc[UR8][R28.64+0xd4], R21 ;  /* 0x0000d4151c00098e */ /* 0x0003e2000c12e108 */
[----:B----4-:R-:W-:-:S03]  /*18d0*/  IMAD.U32 R23, RZ, RZ, UR68 ;  /* 0x00000044ff177e24 */ /* 0x010fc6000f8e00ff */
[----:B------:R4:W-:Y:S04]  /*18e0*/  @P0 REDG.E.ADD.STRONG.GPU desc[UR8][R28.64+0xd8], R27 ;  /* 0x0000d81b1c00098e */ /* 0x0009e8000c12e108 */
[----:B------:R4:W-:Y:S01]  /*18f0*/  @P0 REDG.E.ADD.STRONG.GPU desc[UR8][R28.64+0xdc], R33 ;  /* 0x0000dc211c00098e */ /* 0x0009e2000c12e108 */
[----:B0-----:R-:W-:-:S03]  /*1900*/  MOV R3, UR24 ;  /* 0x0000001800037c02 */ /* 0x001fc60008000f00 */
[----:B------:R-:W-:Y:S01]  /*1910*/  @P0 REDG.E.ADD.STRONG.GPU desc[UR8][R28.64+0xe0], R37 ;  /* 0x0000e0251c00098e */ /* 0x000fe2000c12e108 */
[----:B-1----:R-:W-:-:S03]  /*1920*/  IMAD.U32 R21, RZ, RZ, UR6 ;  /* 0x00000006ff157e24 */ /* 0x002fc6000f8e00ff */
[----:B------:R0:W-:Y:S01]  /*1930*/  @P0 REDG.E.ADD.STRONG.GPU desc[UR8][R28.64+0xe4], R17 ;  /* 0x0000e4111c00098e */ /* 0x0001e2000c12e108 */
[----:B----4-:R-:W-:-:S03]  /*1940*/  MOV R27, UR65 ;  /* 0x00000041001b7c02 */ /* 0x010fc60008000f00 */
[----:B------:R1:W-:Y:S01]  /*1950*/  @P0 REDG.E.ADD.STRONG.GPU desc[UR8][R28.64+0xe8], R19 ;  /* 0x0000e8131c00098e */ /* 0x0003e2000c12e108 */
[----:B------:R-:W-:Y:S01]  /*1960*/  IMAD.U32 R33, RZ, RZ, UR4 ;  /* 0x00000004ff217e24 */ /* 0x000fe2000f8e00ff */
[----:B------:R-:W-:Y:S02]  /*1970*/  MOV R35, UR5 ;  /* 0x0000000500237c02 */ /* 0x000fe40008000f00 */
        /* <DEDUP_REMOVED lines=8> */
[----:B------:R-:W-:-:S03]  /*1a00*/  IMAD.U32 R25, RZ, RZ, UR61 ;  /* 0x0000003dff197e24 */ /* 0x000fc6000f8e00ff */
[----:B------:R4:W-:Y:S04]  /*1a10*/  @P0 REDG.E.ADD.STRONG.GPU desc[UR8][R28.64+0x100], R27 ;  /* 0x0001001b1c00098e */ /* 0x0009e8000c12e108 */
[----:B------:R4:W-:Y:S01]  /*1a20*/  @P0 REDG.E.ADD.STRONG.GPU desc[UR8][R28.64+0x104], R33 ;  /* 0x000104211c00098e */ /* 0x0009e2000c12e108 */
[----:B0-----:R-:W-:-:S03]  /*1a30*/  MOV R3, UR60 ;  /* 0x0000003c00037c02 */ /* 0x001fc60008000f00 */
[----:B------:R-:W-:Y:S01]  /*1a40*/  @P0 REDG.E.ADD.STRONG.GPU desc[UR8][R28.64+0x108], R35 ;  /* 0x000108231c00098e */ /* 0x000fe2000c12e108 */
[----:B-1----:R-:W-:Y:S02]  /*1a50*/  IMAD.U32 R21, RZ, RZ, UR22 ;  /* 0x00000016ff157e24 */ /* 0x002fe4000f8e00ff */
[----:B------:R-:W-:Y:S01]  /*1a60*/  IMAD.U32 R31, RZ, RZ, UR58 ;  /* 0x0000003aff1f7e24 */ /* 0x000fe2000f8e00ff */
[----:B----4-:R-:W-:Y:S02]  /*1a70*/  MOV R27, UR59 ;  /* 0x0000003b001b7c02 */ /* 0x010fe40008000f00 */
[----:B------:R-:W-:Y:S01]  /*1a80*/  MOV R33, UR57 ;  /* 0x0000003900217c02 */ /* 0x000fe20008000f00 */
[----:B---3--:R0:W-:Y:S02]  /*1a90*/  REDUX.SUM UR25, R9 ;  /* 0x00000000091973c4 */ /* 0x0081e4000000c000 */
[----:B0-----:R-:W-:-:S05]  /*1aa0*/  IMAD.U32 R9, RZ, RZ, UR64 ;  /* 0x00000040ff097e24 */ /* 0x001fca000f8e00ff */
[----:B------:R0:W-:Y:S04]  /*1ab0*/  @P0 REDG.E.ADD.STRONG.GPU desc[UR8][R28.64+0x10c], R9 ;  /* 0x00010c091c00098e */ /* 0x0001e8000c12e108 */
[----:B------:R1:W-:Y:S01]  /*1ac0*/  @P0 REDG.E.ADD.STRONG.GPU desc[UR8][R28.64+0x110], R17 ;  /* 0x000110111c00098e */ /* 0x0003e2000c12e108 */
[----:B------:R3:W-:Y:S03]  /*1ad0*/  REDUX.SUM UR5, R11 ;  /* 0x000000000b0573c4 */ /* 0x0007e6000000c000 */
[----:B------:R4:W-:Y:S04]  /*1ae0*/  @P0 REDG.E.ADD.STRONG.GPU desc[UR8][R28.64+0x114], R19 ;  /* 0x000114131c00098e */ /* 0x0009e8000c12e108 */
[----:B------:R5:W-:Y:S01]  /*1af0*/  @P0 REDG.E.ADD.STRONG.GPU desc[UR8][R28.64+0x118], R23 ;  /* 0x000118171c00098e */ /* 0x000be2000c12e108 */
[----:B0-----:R-:W-:Y:S01]  /*1b00*/  IMAD.U32 R9, RZ, RZ, UR56 ;  /* 0x00000038ff097e24 */ /* 0x001fe2000f8e00ff */
[----:B---3--:R-:W-:-:S02]  /*1b10*/  MOV R11, UR21 ;  /* 0x00000015000b7c02 */ /* 0x008fc40008000f00 */
[----:B------:R-:W-:Y:S01]  /*1b20*/  @P0 REDG.E.ADD.STRONG.GPU desc[UR8][R28.64+0x11c], R25 ;  /* 0x00011c191c00098e */ /* 0x000fe2000c12e108 */
[----:B-1----:R-:W-:-:S03]  /*1b30*/  IMAD.U32 R17, RZ, RZ, UR55 ;  /* 0x00000037ff117e24 */ /* 0x002fc6000f8e00ff */
[----:B------:R0:W-:Y:S01]  /*1b40*/  @P0 REDG.E.ADD.STRONG.GPU desc[UR8][R28.64+0x120], R3 ;  /* 0x000120031c00098e */ /* 0x0001e2000c12e108 */
[----:B----4-:R-:W-:-:S03]  /*1b50*/  MOV R19, UR54 ;  /* 0x0000003600137c02 */ /* 0x010fc60008000f00 */
[----:B------:R1:W-:Y:S01]  /*1b60*/  @P0 REDG.E.ADD.STRONG.GPU desc[UR8][R28.64+0x124], R21 ;  /* 0x000124151c00098e */ /* 0x0003e2000c12e108 */
[----:B-----5:R-:W-:-:S03]  /*1b70*/  IMAD.U32 R23, RZ, RZ, UR53 ;  /* 0x00000035ff177e24 */ /* 0x020fc6000f8e00ff */
[----:B------:R3:W-:Y:S04]  /*1b80*/  @P0 REDG.E.ADD.STRONG.GPU desc[UR8][R28.64+0x128], R27 ;  /* 0x0001281b1c00098e */ /* 0x0007e8000c12e108 */
[----:B------:R4:W-:Y:S01]  /*1b90*/  @P0 REDG.E.ADD.STRONG.GPU desc[UR8][R28.64+0x12c], R31 ;  /* 0x00012c1f1c00098e */ /* 0x0009e2000c12e108 */
[----:B0-----:R-:W-:-:S03]  /*1ba0*/  MOV R3, UR52 ;  /* 0x0000003400037c02 */ /* 0x001fc60008000f00 */
[----:B------:R-:W-:Y:S01]  /*1bb0*/  @P0 REDG.E.ADD.STRONG.GPU desc[UR8][R28.64+0x130], R33 ;  /* 0x000130211c00098e */ /* 0x000fe2000c12e108 */
[----:B-1----:R-:W-:Y:S01]  /*1bc0*/  IMAD.U32 R21, RZ, RZ, UR20 ;  /* 0x00000014ff157e24 */ /* 0x002fe2000f8e00ff */
[----:B------:R-:W-:Y:S02]  /*1bd0*/  MOV R25, UR51 ;  /* 0x0000003300197c02 */ /* 0x000fe40008000f00 */
[----:B------:R0:W-:Y:S01]  /*1be0*/  @P0 REDG.E.ADD.STRONG.GPU desc[UR8][R28.64+0x134], R9 ;  /* 0x000134091c00098e */ /* 0x0001e2000c12e108 */
[----:B---3--:R-:W-:-:S03]  /*1bf0*/  IMAD.U32 R27, RZ, RZ, UR50 ;  /* 0x00000032ff1b7e24 */ /* 0x008fc6000f8e00ff */
[----:B------:R1:W-:Y:S01]  /*1c00*/  @P0 REDG.E.ADD.STRONG.GPU desc[UR8][R28.64+0x138], R11 ;  /* 0x0001380b1c00098e */ /* 0x0003e2000c12e108 */
[----:B----4-:R-:W-:-:S03]  /*1c10*/  MOV R31, UR49 ;  /* 0x00000031001f7c02 */ /* 0x010fc60008000f00 */
[----:B------:R3:W-:Y:S01]  /*1c20*/  @P0 REDG.E.ADD.STRONG.GPU desc[UR8][R28.64+0x13c], R17 ;  /* 0x00013c111c00098e */ /* 0x0007e2000c12e108 */
[----:B------:R4:W-:Y:S03]  /*1c30*/  REDUX.SUM UR21, R13 ;  /* 0x000000000d1573c4 */ /* 0x0009e6000000c000 */
[----:B------:R5:W-:Y:S01]  /*1c40*/  @P0 REDG.E.ADD.STRONG.GPU desc[UR8][R28.64+0x140], R19 ;  /* 0x000140131c00098e */ /* 0x000be2000c12e108 */
[----:B0-----:R-:W-:-:S03]  /*1c50*/  IMAD.U32 R9, RZ, RZ, UR48 ;  /* 0x00000030ff097e24 */ /* 0x001fc6000f8e00ff */
[----:B------:R-:W-:Y:S01]  /*1c60*/  @P0 REDG.E.ADD.STRONG.GPU desc[UR8][R28.64+0x144], R23 ;  /* 0x000144171c00098e */ /* 0x000fe2000c12e108 */
[----:B-1----:R-:W-:Y:S01]  /*1c70*/  MOV R11, UR19 ;  /* 0x00000013000b7c02 */ /* 0x002fe20008000f00 */
[----:B------:R-:W0:Y:S02]  /*1c80*/  REDUX.SUM UR29, R16 ;  /* 0x00000000101d73c4 */ /* 0x000e24000000c000 */
[----:B------:R1:W-:Y:S01]  /*1c90*/  @P0 REDG.E.ADD.STRONG.GPU desc[UR8][R28.64+0x148], R3 ;  /* 0x000148031c00098e */ /* 0x0003e2000c12e108 */
[----:B----4-:R-:W-:Y:S01]  /*1ca0*/  IMAD.U32 R13, RZ, RZ, UR47 ;  /* 0x0000002fff0d7e24 */ /* 0x010fe2000f8e00ff */
[----:B---3--:R-:W-:Y:S02]  /*1cb0*/  MOV R17, UR46 ;  /* 0x0000002e00117c02 */ /* 0x008fe40008000f00 */
[----:B------:R3:W-:Y:S01]  /*1cc0*/  @P0 REDG.E.ADD.STRONG.GPU desc[UR8][R28.64+0x14c], R21 ;  /* 0x00014c151c00098e */ /* 0x0007e2000c12e108 */
[----:B-----5:R-:W-:Y:S01]  /*1cd0*/  IMAD.U32 R19, RZ, RZ, UR45 ;  /* 0x0000002dff137e24 */ /* 0x020fe2000f8e00ff */
[----:B------:R-:W4:Y:S02]  /*1ce0*/  REDUX.SUM UR14, R18 ;  /* 0x00000000120e73c4 */ /* 0x000f24000000c000 */
[----:B------:R5:W-:Y:S04]  /*1cf0*/  @P0 REDG.E.ADD.STRONG.GPU desc[UR8][R28.64+0x150], R25 ;  /* 0x000150191c00098e */ /* 0x000be8000c12e108 */
[----:B------:R2:W-:Y:S01]  /*1d00*/  @P0 REDG.E.ADD.STRONG.GPU desc[UR8][R28.64+0x154], R27 ;  /* 0x0001541b1c00098e */ /* 0x0005e2000c12e108 */
[----:B-1----:R-:W-:Y:S01]  /*1d10*/  MOV R3, UR44 ;  /* 0x0000002c00037c02 */ /* 0x002fe20008000f00 */
[----:B------:R-:W1:Y:S02]  /*1d20*/  REDUX.SUM UR26, R8 ;  /* 0x00000000081a73c4 */ /* 0x000e64000000c000 */
[----:B------:R-:W-:Y:S01]  /*1d30*/  @P0 REDG.E.ADD.STRONG.GPU desc[UR8][R28.64+0x158], R31 ;  /* 0x0001581f1c00098e */ /* 0x000fe2000c12e108 */
[----:B---3--:R-:W-:Y:S01]  /*1d40*/  IMAD.U32 R21, RZ, RZ, UR18 ;  /* 0x00000012ff157e24 */ /* 0x008fe2000f8e00ff */
[----:B------:R-:W-:-:S02]  /*1d50*/  MOV R23, UR43 ;  /* 0x0000002b00177c02 */ /* 0x000fc40008000f00 */
[----:B------:R3:W-:Y:S01]  /*1d60*/  @P0 REDG.E.ADD.STRONG.GPU desc[UR8][R28.64+0x15c], R9 ;  /* 0x00015c091c00098e */ /* 0x0007e2000c12e108 */
[----:B-----5:R-:W-:Y:S01]  /*1d70*/  IMAD.U32 R25, RZ, RZ, UR42 ;  /* 0x0000002aff197e24 */ /* 0x020fe2000f8e00ff */
[----:B------:R-:W5:Y:S02]  /*1d80*/  REDUX.SUM UR4, R10 ;  /* 0x000000000a0473c4 */ /* 0x000f64000000c000 */
[----:B------:R0:W-:Y:S01]  /*1d90*/  @P0 REDG.E.ADD.STRONG.GPU desc[UR8][R28.64+0x160], R11 ;  /* 0x0001600b1c00098e */ /* 0x0001e2000c12e108 */
[----:B--2---:R-:W-:-:S03]  /*1da0*/  MOV R27, UR41 ;  /* 0x00000029001b7c02 */ /* 0x004fc60008000f00 */
[----:B------:R2:W-:Y:S02]  /*1db0*/  @P0 REDG.E.ADD.STRONG.GPU desc[UR8][R28.64+0x164], R13 ;  /* 0x0001640d1c00098e */ /* 0x0005e4000c12e108 */
[----:B------:R-:W5:Y:S02]  /*1dc0*/  REDUX.SUM UR6, R12 ;  /* 0x000000000c0673c4 */ /* 0x000f64000000c000 */
[----:B------:R-:W-:Y:S01]  /*1dd0*/  @P0 REDG.E.ADD.STRONG.GPU desc[UR8][R28.64+0x168], R17 ;  /* 0x000168111c00098e */ /* 0x000fe2000c12e108 */
[----:B---3--:R-:W-:-:S03]  /*1de0*/  IMAD.U32 R9, RZ, RZ, UR40 ;  /* 0x00000028ff097e24 */ /* 0x008fc6000f8e00ff */
[----:B------:R3:W-:Y:S02]  /*1df0*/  @P0 REDG.E.ADD.STRONG.GPU desc[UR8][R28.64+0x16c], R19 ;  /* 0x00016c131c00098e */ /* 0x0007e4000c12e108 */
[----:B------:R-:W5:Y:S02]  /*1e00*/  REDUX.SUM UR20, R14 ;  /* 0x000000000e1473c4 */ /* 0x000f64000000c000 */
[----:B------:R4:W-:Y:S01]  /*1e10*/  @P0 REDG.E.ADD.STRONG.GPU desc[UR8][R28.64+0x170], R3 ;  /* 0x000170031c00098e */ /* 0x0009e2000c12e108 */
[----:B0-----:R-:W-:-:S03]  /*1e20*/  MOV R11, UR17 ;  /* 0x00000011000b7c02 */ /* 0x001fc60008000f00 */
[----:B------:R0:W-:Y:S02]  /*1e30*/  @P0 REDG.E.ADD.STRONG.GPU desc[UR8][R28.64+0x174], R21 ;  /* 0x000174151c00098e */ /* 0x0001e4000c12e108 */
[----:B------:R1:W-:Y:S02]  /*1e40*/  REDUX.SUM UR19, R15 ;  /* 0x000000000f1373c4 */ /* 0x0003e4000000c000 */
[----:B------:R0:W-:Y:S01]  /*1e50*/  @P0 REDG.E.ADD.STRONG.GPU desc[UR8][R28.64+0x178], R23 ;  /* 0x000178171c00098e */ /* 0x0001e2000c12e108 */
[----:B--2---:R-:W-:-:S03]  /*1e60*/  IMAD.U32 R13, RZ, RZ, UR39 ;  /* 0x00000027ff0d7e24 */ /* 0x004fc6000f8e00ff */
[----:B------:R-:W-:Y:S01]  /*1e70*/  @P0 REDG.E.ADD.STRONG.GPU desc[UR8][R28.64+0x17c], R25 ;  /* 0x00017c191c00098e */ /* 0x000fe2000c12e108 */
[----:B---3--:R-:W-:Y:S01]  /*1e80*/  IMAD.U32 R19, RZ, RZ, UR16 ;  /* 0x00000010ff137e24 */ /* 0x008fe2000f8e00ff */
[----:B------:R-:W2:Y:S02]  /*1e90*/  REDUX.SUM UR18, R4 ;  /* 0x00000000041273c4 */ /* 0x000ea4000000c000 */
[----:B------:R-:W-:Y:S01]  /*1ea0*/  @P0 REDG.E.ADD.STRONG.GPU desc[UR8][R28.64+0x180], R27 ;  /* 0x0001801b1c00098e */ /* 0x000fe2000c12e108 */
[----:B-1----:R-:W-:Y:S01]  /*1eb0*/  MOV R15, UR38 ;  /* 0x00000026000f7c02 */ /* 0x002fe20008000f00 */
[----:B------:R-:W-:Y:S02]  /*1ec0*/  IMAD.U32 R17, RZ, RZ, UR37 ;  /* 0x00000025ff117e24 */ /* 0x000fe4000f8e00ff */
[----:B------:R1:W-:Y:S02]  /*1ed0*/  @P0 REDG.E.ADD.STRONG.GPU desc[UR8][R28.64+0x184], R9 ;  /* 0x000184091c00098e */ /* 0x0003e4000c12e108 */
[----:B------:R3:W2:Y:S01]  /*1ee0*/  REDUX.SUM UR17, R5 ;  /* 0x00000000051173c4 */ /* 0x0006a2000000c000 */
[----:B----4-:R-:W-:Y:S01]  /*1ef0*/  MOV R3, UR36 ;  /* 0x0000002400037c02 */ /* 0x010fe20008000f00 */
[----:B------:R4:W-:Y:S01]  /*1f00*/  @P0 REDG.E.ADD.STRONG.GPU desc[UR8][R28.64+0x188], R11 ;  /* 0x0001880b1c00098e */ /* 0x0009e2000c12e108 */
[----:B0-----:R-:W-:Y:S01]  /*1f10*/  MOV R21, UR35 ;  /* 0x0000002300157c02 */ /* 0x001fe20008000f00 */
[----:B------:R-:W-:-:S02]  /*1f20*/  IMAD.U32 R23, RZ, RZ, UR34 ;  /* 0x00000022ff177e24 */ /* 0x000fc4000f8e00ff */
[----:B------:R0:W-:Y:S02]  /*1f30*/  @P0 REDG.E.ADD.STRONG.GPU desc[UR8][R28.64+0x18c], R13 ;  /* 0x00018c0d1c00098e */ /* 0x0001e4000c12e108 */
[----:B------:R-:W2:Y:S01]  /*1f40*/  REDUX.SUM UR16, R6 ;  /* 0x00000000061073c4 */ /* 0x000ea2000000c000 */
[----:B-1----:R-:W-:Y:S01]  /*1f50*/  MOV R9, UR15 ;  /* 0x0000000f00097c02 */ /* 0x002fe20008000f00 */
[----:B------:R1:W-:Y:S01]  /*1f60*/  @P0 REDG.E.ADD.STRONG.GPU desc[UR8][R28.64+0x190], R15 ;  /* 0x0001900f1c00098e */ /* 0x0003e2000c12e108 */
[----:B------:R-:W-:Y:S01]  /*1f70*/  MOV R25, UR33 ;  /* 0x0000002100197c02 */ /* 0x000fe20008000f00 */
[----:B---3--:R-:W-:Y:S02]  /*1f80*/  IMAD.U32 R5, RZ, RZ, UR32 ;  /* 0x00000020ff057e24 */ /* 0x008fe4000f8e00ff */
[----:B------:R3:W-:Y:S02]  /*1f90*/  @P0 REDG.E.ADD.STRONG.GPU desc[UR8][R28.64+0x194], R17 ;  /* 0x000194111c00098e */ /* 0x0007e4000c12e108 */
[----:B------:R5:W2:Y:S01]  /*1fa0*/  REDUX.SUM UR15, R7 ;  /* 0x00000000070f73c4 */ /* 0x000aa2000000c000 */
[----:B----4-:R-:W-:Y:S01]  /*1fb0*/  IMAD.U32 R11, RZ, RZ, UR31 ;  /* 0x0000001fff0b7e24 */ /* 0x010fe2000f8e00ff */
[----:B------:R4:W-:Y:S01]  /*1fc0*/  @P0 REDG.E.ADD.STRONG.GPU desc[UR8][R28.64+0x198], R3 ;  /* 0x000198031c00098e */ /* 0x0009e2000c12e108 */
[----:B0-----:R-:W-:-:S03]  /*1fd0*/  MOV R13, UR30 ;  /* 0x0000001e000d7c02 */ /* 0x001fc60008000f00 */
[----:B------:R0:W-:Y:S01]  /*1fe0*/  @P0 REDG.E.ADD.STRONG.GPU desc[UR8][R28.64+0x19c], R19 ;  /* 0x00019c131c00098e */ /* 0x0001e2000c12e108 */
[----:B-1----:R-:W-:-:S03]  /*1ff0*/  IMAD.U32 R15, RZ, RZ, UR29 ;  /* 0x0000001dff0f7e24 */ /* 0x002fc6000f8e00ff */
[----:B------:R1:W-:Y:S01]  /*2000*/  @P0 REDG.E.ADD.STRONG.GPU desc[UR8][R28.64+0x1a0], R21 ;  /* 0x0001a0151c00098e */ /* 0x0003e2000c12e108 */
[----:B---3--:R-:W-:-:S03]  /*2010*/  IMAD.U32 R17, RZ, RZ, UR14 ;  /* 0x0000000eff117e24 */ /* 0x008fc6000f8e00ff */
[----:B------:R3:W-:Y:S01]  /*2020*/  @P0 REDG.E.ADD.STRONG.GPU desc[UR8][R28.64+0x1a4], R23 ;  /* 0x0001a4171c00098e */ /* 0x0007e2000c12e108 */
[----:B----4-:R-:W-:-:S03]  /*2030*/  MOV R3, UR28 ;  /* 0x0000001c00037c02 */ /* 0x010fc60008000f00 */
[----:B------:R-:W-:Y:S01]  /*2040*/  @P0 REDG.E.ADD.STRONG.GPU desc[UR8][R28.64+0x1a8], R25 ;  /* 0x0001a8191c00098e */ /* 0x000fe2000c12e108 */
[----:B0-----:R-:W-:-:S03]  /*2050*/  MOV R19, UR27 ;  /* 0x0000001b00137c02 */ /* 0x001fc60008000f00 */
[----:B------:R0:W-:Y:S01]  /*2060*/  @P0 REDG.E.ADD.STRONG.GPU desc[UR8][R28.64+0x1ac], R5 ;  /* 0x0001ac051c00098e */ /* 0x0001e2000c12e108 */
[----:B-1----:R-:W-:-:S03]  /*2070*/  IMAD.U32 R21, RZ, RZ, UR26 ;  /* 0x0000001aff157e24 */ /* 0x002fc6000f8e00ff */
[----:B------:R1:W-:Y:S01]  /*2080*/  @P0 REDG.E.ADD.STRONG.GPU desc[UR8][R28.64+0x1b0], R9 ;  /* 0x0001b0091c00098e */ /* 0x0003e2000c12e108 */
[----:B---3--:R-:W-:-:S03]  /*2090*/  MOV R23, UR25 ;  /* 0x0000001900177c02 */ /* 0x008fc60008000f00 */
[----:B------:R3:W-:Y:S01]  /*20a0*/  @P0 REDG.E.ADD.STRONG.GPU desc[UR8][R28.64+0x1b4], R11 ;  /* 0x0001b40b1c00098e */ /* 0x0007e2000c12e108 */
[----:B-----5:R-:W-:-:S03]  /*20b0*/  MOV R7, UR5 ;  /* 0x0000000500077c02 */ /* 0x020fc60008000f00 */
[----:B------:R4:W-:Y:S01]  /*20c0*/  @P0 REDG.E.ADD.STRONG.GPU desc[UR8][R28.64+0x1b8], R13 ;  /* 0x0001b80d1c00098e */ /* 0x0009e2000c12e108 */
[----:B0-----:R-:W-:-:S03]  /*20d0*/  IMAD.U32 R5, RZ, RZ, UR4 ;  /* 0x00000004ff057e24 */ /* 0x001fc6000f8e00ff */
[----:B------:R2:W-:Y:S01]  /*20e0*/  @P0 REDG.E.ADD.STRONG.GPU desc[UR8][R28.64+0x1bc], R15 ;  /* 0x0001bc0f1c00098e */ /* 0x0005e2000c12e108 */
[----:B-1----:R-:W-:-:S03]  /*20f0*/  IMAD.U32 R9, RZ, RZ, UR6 ;  /* 0x00000006ff097e24 */ /* 0x002fc6000f8e00ff */
[----:B------:R0:W-:Y:S01]  /*2100*/  @P0 REDG.E.ADD.STRONG.GPU desc[UR8][R28.64+0x1c0], R3 ;  /* 0x0001c0031c00098e */ /* 0x0001e2000c12e108 */
[----:B---3--:R-:W-:-:S03]  /*2110*/  MOV R11, UR21 ;  /* 0x00000015000b7c02 */ /* 0x008fc60008000f00 */
[----:B------:R1:W-:Y:S01]  /*2120*/  @P0 REDG.E.ADD.STRONG.GPU desc[UR8][R28.64+0x1c4], R17 ;  /* 0x0001c4111c00098e */ /* 0x0003e2000c12e108 */
[----:B----4-:R-:W-:-:S03]  /*2130*/  IMAD.U32 R13, RZ, RZ, UR20 ;  /* 0x00000014ff0d7e24 */ /* 0x010fc6000f8e00ff */
[----:B------:R3:W-:Y:S01]  /*2140*/  @P0 REDG.E.ADD.STRONG.GPU desc[UR8][R28.64+0x1c8], R19 ;  /* 0x0001c8131c00098e */ /* 0x0007e2000c12e108 */
[----:B--2---:R-:W-:-:S03]  /*2150*/  IMAD.U32 R15, RZ, RZ, UR18 ;  /* 0x00000012ff0f7e24 */ /* 0x004fc6000f8e00ff */
[----:B------:R2:W-:Y:S01]  /*2160*/  @P0 REDG.E.ADD.STRONG.GPU desc[UR8][R28.64+0x1cc], R21 ;  /* 0x0001cc151c00098e */ /* 0x0005e2000c12e108 */
[----:B0-----:R-:W-:-:S03]  /*2170*/  MOV R3, UR19 ;  /* 0x0000001300037c02 */ /* 0x001fc60008000f00 */
[----:B------:R-:W-:Y:S01]  /*2180*/  @P0 REDG.E.ADD.STRONG.GPU desc[UR8][R28.64+0x1d0], R23 ;  /* 0x0001d0171c00098e */ /* 0x000fe2000c12e108 */
[----:B-1----:R-:W-:-:S03]  /*2190*/  MOV R17, UR17 ;  /* 0x0000001100117c02 */ /* 0x002fc60008000f00 */
[----:B------:R-:W-:Y:S01]  /*21a0*/  @P0 REDG.E.ADD.STRONG.GPU desc[UR8][R28.64+0x1d4], R5 ;  /* 0x0001d4051c00098e */ /* 0x000fe2000c12e108 */
[----:B---3--:R-:W-:-:S03]  /*21b0*/  IMAD.U32 R19, RZ, RZ, UR16 ;  /* 0x00000010ff137e24 */ /* 0x008fc6000f8e00ff */
[----:B------:R-:W-:Y:S01]  /*21c0*/  @P0 REDG.E.ADD.STRONG.GPU desc[UR8][R28.64+0x1d8], R7 ;  /* 0x0001d8071c00098e */ /* 0x000fe2000c12e108 */
[----:B--2---:R-:W-:-:S03]  /*21d0*/  MOV R21, UR15 ;  /* 0x0000000f00157c02 */ /* 0x004fc60008000f00 */
[----:B------:R-:W-:Y:S04]  /*21e0*/  @P0 REDG.E.ADD.STRONG.GPU desc[UR8][R28.64+0x1dc], R9 ;  /* 0x0001dc091c00098e */ /* 0x000fe8000c12e108 */
[----:B------:R-:W-:Y:S04]  /*21f0*/  @P0 REDG.E.ADD.STRONG.GPU desc[UR8][R28.64+0x1e0], R11 ;  /* 0x0001e00b1c00098e */ /* 0x000fe8000c12e108 */
[----:B------:R-:W-:Y:S04]  /*2200*/  @P0 REDG.E.ADD.STRONG.GPU desc[UR8][R28.64+0x1e4], R13 ;  /* 0x0001e40d1c00098e */ /* 0x000fe8000c12e108 */
[----:B------:R-:W-:Y:S04]  /*2210*/  @P0 REDG.E.ADD.STRONG.GPU desc[UR8][R28.64+0x1e8], R3 ;  /* 0x0001e8031c00098e */ /* 0x000fe8000c12e108 */
[----:B------:R-:W-:Y:S04]  /*2220*/  @P0 REDG.E.ADD.STRONG.GPU desc[UR8][R28.64+0x1ec], R15 ;  /* 0x0001ec0f1c00098e */ /* 0x000fe8000c12e108 */
[----:B------:R-:W-:Y:S04]  /*2230*/  @P0 REDG.E.ADD.STRONG.GPU desc[UR8][R28.64+0x1f0], R17 ;  /* 0x0001f0111c00098e */ /* 0x000fe8000c12e108 */
[----:B------:R-:W-:Y:S04]  /*2240*/  @P0 REDG.E.ADD.STRONG.GPU desc[UR8][R28.64+0x1f4], R19 ;  /* 0x0001f4131c00098e */ /* 0x000fe8000c12e108 */
[----:B------:R-:W-:Y:S01]  /*2250*/  @P0 REDG.E.ADD.STRONG.GPU desc[UR8][R28.64+0x1f8], R21 ;  /* 0x0001f8151c00098e */ /* 0x000fe2000c12e108 */
[----:B------:R-:W-:Y:S05]  /*2260*/  EXIT ;  /* 0x000000000000794d */ /* 0x000fea0003800000 */
.L_x_6:
[----:B------:R-:W-:-:S00]  /*2270*/  BRA `(.L_x_6) ;  /* 0xfffffffc00fc7947 */ /* 0x000fc0000383ffff */
[----:B------:R-:W-:-:S00]  /*2280*/  NOP ;  /* 0x0000000000007918 */ /* 0x000fc00000000000 */
[----:B------:R-:W-:-:S00]  /*2290*/  NOP ;  /* 0x0000000000007918 */ /* 0x000fc00000000000 */
[----:B------:R-:W-:-:S00]  /*22a0*/  NOP ;  /* 0x0000000000007918 */ /* 0x000fc00000000000 */
[----:B------:R-:W-:-:S00]  /*22b0*/  NOP ;  /* 0x0000000000007918 */ /* 0x000fc00000000000 */
[----:B------:R-:W-:-:S00]  /*22c0*/  NOP ;  /* 0x0000000000007918 */ /* 0x000fc00000000000 */
[----:B------:R-:W-:-:S00]  /*22d0*/  NOP ;  /* 0x0000000000007918 */ /* 0x000fc00000000000 */
[----:B------:R-:W-:-:S00]  /*22e0*/  NOP ;  /* 0x0000000000007918 */ /* 0x000fc00000000000 */
[----:B------:R-:W-:-:S00]  /*22f0*/  NOP ;  /* 0x0000000000007918 */ /* 0x000fc00000000000 */
.L_x_7:


//--------------------- .nv.shared.reserved.0     --------------------------
	.section	.nv.shared.reserved.0,"aw",@nobits
	.weak		__nv_reservedSMEM_offset_0_alias
	.size		__nv_reservedSMEM_offset_0_alias, 0, 64
	.other		__nv_reservedSMEM_offset_0_alias,@"STO_CUDA_RESERVED_SHARED STV_DEFAULT"
__nv_reservedSMEM_offset_0_alias:
	.zero		0
	.zero		64


//--------------------- .nv.constant0._Z9calc_freqPiiPci --------------------------
	.section	.nv.constant0._Z9calc_freqPiiPci,"a",@progbits
	.sectionflags	@""
	.align	4
.nv.constant0._Z9calc_freqPiiPci:
	.zero		924


//--------------------- SYMBOLS --------------------------

	.type		.nv.reservedSmem.offset0,@object
	.size		.nv.reservedSmem.offset0,0x4
